//
// Generated by NVIDIA NVVM Compiler
//
// Compiler Build ID: CL-36424714
// Cuda compilation tools, release 13.0, V13.0.88
// Based on NVVM 20.0.0
//

.version 9.0
.target sm_100
.address_size 64

	// .globl	default_function_kernel0
// _ZZ24default_function_kernel0E15pad_temp_shared has been demoted
// _ZZ24default_function_kernel0E13kernel_shared has been demoted

.visible .entry default_function_kernel0(
	.param .u64 .ptr .align 1 default_function_kernel0_param_0,
	.param .u64 .ptr .align 1 default_function_kernel0_param_1,
	.param .u64 .ptr .align 1 default_function_kernel0_param_2
)
{
	.reg .pred 	%p<102>;
	.reg .b16 	%rs<137>;
	.reg .b32 	%r<134>;
	.reg .b32 	%f<754>;
	.reg .b64 	%rd<121>;
	// demoted variable
	.shared .align 4 .b8 _ZZ24default_function_kernel0E15pad_temp_shared[6048];
	// demoted variable
	.shared .align 4 .b8 _ZZ24default_function_kernel0E13kernel_shared[1152];
	ld.param.u64 	%rd5, [default_function_kernel0_param_0];
	ld.param.u64 	%rd6, [default_function_kernel0_param_1];
	cvta.to.global.u64 	%rd1, %rd6;
	cvta.to.global.u64 	%rd2, %rd5;
	mov.u32 	%r30, %tid.y;
	mov.u32 	%r1, %tid.x;
	shl.b32 	%r31, %r1, 3;
	mad.lo.s32 	%r32, %r30, 54, %r31;
	cvt.u16.u32 	%rs17, %r32;
	mul.hi.u16 	%rs18, %rs17, 1041;
	sub.s16 	%rs19, %rs17, %rs18;
	shr.u16 	%rs20, %rs19, 1;
	add.s16 	%rs21, %rs20, %rs18;
	shr.u16 	%rs22, %rs21, 5;
	mul.lo.s16 	%rs23, %rs22, 63;
	sub.s16 	%rs1, %rs17, %rs23;
	cvt.u32.u16 	%r33, %rs1;
	add.s32 	%r34, %r33, -56;
	setp.lt.u32 	%p21, %r34, -49;
	mul.hi.u16 	%rs24, %rs17, 9363;
	sub.s16 	%rs25, %rs17, %rs24;
	shr.u16 	%rs26, %rs25, 1;
	add.s16 	%rs27, %rs26, %rs24;
	shr.u16 	%rs28, %rs27, 2;
	mul.lo.s16 	%rs29, %rs28, 7;
	sub.s16 	%rs30, %rs17, %rs29;
	setp.eq.s16 	%p22, %rs30, 0;
	or.pred  	%p1, %p22, %p21;
	mov.u32 	%r2, %tid.z;
	mul.lo.s32 	%r3, %r2, 294;
	mul.wide.u16 	%r4, %rs22, 49;
	mad.lo.s32 	%r35, %r2, 378, %r32;
	shl.b32 	%r37, %r35, 2;
	mov.u32 	%r38, _ZZ24default_function_kernel0E15pad_temp_shared;
	add.s32 	%r5, %r38, %r37;
	or.b16  	%rs32, %rs17, 1;
	mul.hi.u16 	%rs33, %rs32, 1041;
	sub.s16 	%rs34, %rs32, %rs33;
	shr.u16 	%rs35, %rs34, 1;
	add.s16 	%rs36, %rs35, %rs33;
	shr.u16 	%rs37, %rs36, 5;
	mul.lo.s16 	%rs38, %rs37, 63;
	sub.s16 	%rs2, %rs32, %rs38;
	cvt.u32.u16 	%r39, %rs2;
	add.s32 	%r40, %r39, -56;
	setp.lt.u32 	%p23, %r40, -49;
	mul.hi.u16 	%rs39, %rs32, 9363;
	sub.s16 	%rs40, %rs32, %rs39;
	shr.u16 	%rs41, %rs40, 1;
	add.s16 	%rs42, %rs41, %rs39;
	shr.u16 	%rs43, %rs42, 2;
	mul.lo.s16 	%rs44, %rs43, 7;
	sub.s16 	%rs45, %rs32, %rs44;
	setp.eq.s16 	%p24, %rs45, 0;
	or.pred  	%p2, %p24, %p23;
	mul.wide.u16 	%r6, %rs37, 49;
	add.s16 	%rs47, %rs17, 2;
	mul.hi.u16 	%rs48, %rs47, 1041;
	sub.s16 	%rs49, %rs47, %rs48;
	shr.u16 	%rs50, %rs49, 1;
	add.s16 	%rs51, %rs50, %rs48;
	shr.u16 	%rs52, %rs51, 5;
	mul.lo.s16 	%rs53, %rs52, 63;
	sub.s16 	%rs3, %rs47, %rs53;
	cvt.u32.u16 	%r41, %rs3;
	add.s32 	%r42, %r41, -56;
	setp.lt.u32 	%p25, %r42, -49;
	mul.hi.u16 	%rs54, %rs47, 9363;
	sub.s16 	%rs55, %rs47, %rs54;
	shr.u16 	%rs56, %rs55, 1;
	add.s16 	%rs57, %rs56, %rs54;
	shr.u16 	%rs58, %rs57, 2;
	mul.lo.s16 	%rs59, %rs58, 7;
	sub.s16 	%rs60, %rs47, %rs59;
	setp.eq.s16 	%p26, %rs60, 0;
	or.pred  	%p3, %p26, %p25;
	mul.wide.u16 	%r7, %rs52, 49;
	add.s16 	%rs62, %rs17, 3;
	mul.hi.u16 	%rs63, %rs62, 1041;
	sub.s16 	%rs64, %rs62, %rs63;
	shr.u16 	%rs65, %rs64, 1;
	add.s16 	%rs66, %rs65, %rs63;
	shr.u16 	%rs67, %rs66, 5;
	mul.lo.s16 	%rs68, %rs67, 63;
	sub.s16 	%rs4, %rs62, %rs68;
	cvt.u32.u16 	%r43, %rs4;
	add.s32 	%r44, %r43, -56;
	setp.lt.u32 	%p27, %r44, -49;
	mul.hi.u16 	%rs69, %rs62, 9363;
	sub.s16 	%rs70, %rs62, %rs69;
	shr.u16 	%rs71, %rs70, 1;
	add.s16 	%rs72, %rs71, %rs69;
	shr.u16 	%rs73, %rs72, 2;
	mul.lo.s16 	%rs74, %rs73, 7;
	sub.s16 	%rs75, %rs62, %rs74;
	setp.eq.s16 	%p28, %rs75, 0;
	or.pred  	%p4, %p28, %p27;
	mul.wide.u16 	%r8, %rs67, 49;
	add.s16 	%rs77, %rs17, 4;
	mul.hi.u16 	%rs78, %rs77, 1041;
	sub.s16 	%rs79, %rs77, %rs78;
	shr.u16 	%rs80, %rs79, 1;
	add.s16 	%rs81, %rs80, %rs78;
	shr.u16 	%rs82, %rs81, 5;
	mul.lo.s16 	%rs83, %rs82, 63;
	sub.s16 	%rs5, %rs77, %rs83;
	cvt.u32.u16 	%r45, %rs5;
	add.s32 	%r46, %r45, -56;
	setp.lt.u32 	%p29, %r46, -49;
	mul.hi.u16 	%rs84, %rs77, 9363;
	sub.s16 	%rs85, %rs77, %rs84;
	shr.u16 	%rs86, %rs85, 1;
	add.s16 	%rs87, %rs86, %rs84;
	shr.u16 	%rs88, %rs87, 2;
	mul.lo.s16 	%rs89, %rs88, 7;
	sub.s16 	%rs90, %rs77, %rs89;
	setp.eq.s16 	%p30, %rs90, 0;
	or.pred  	%p5, %p30, %p29;
	mul.wide.u16 	%r9, %rs82, 49;
	add.s16 	%rs92, %rs17, 5;
	mul.hi.u16 	%rs93, %rs92, 1041;
	sub.s16 	%rs94, %rs92, %rs93;
	shr.u16 	%rs95, %rs94, 1;
	add.s16 	%rs96, %rs95, %rs93;
	shr.u16 	%rs97, %rs96, 5;
	mul.lo.s16 	%rs98, %rs97, 63;
	sub.s16 	%rs6, %rs92, %rs98;
	cvt.u32.u16 	%r47, %rs6;
	add.s32 	%r48, %r47, -56;
	setp.lt.u32 	%p31, %r48, -49;
	mul.hi.u16 	%rs99, %rs92, 9363;
	sub.s16 	%rs100, %rs92, %rs99;
	shr.u16 	%rs101, %rs100, 1;
	add.s16 	%rs102, %rs101, %rs99;
	shr.u16 	%rs103, %rs102, 2;
	mul.lo.s16 	%rs104, %rs103, 7;
	sub.s16 	%rs105, %rs92, %rs104;
	setp.eq.s16 	%p32, %rs105, 0;
	or.pred  	%p6, %p32, %p31;
	mul.wide.u16 	%r10, %rs97, 49;
	mul.lo.s32 	%r49, %r2, 6;
	add.s16 	%rs107, %rs17, 6;
	mul.hi.u16 	%rs108, %rs107, 1041;
	sub.s16 	%rs109, %rs107, %rs108;
	shr.u16 	%rs110, %rs109, 1;
	add.s16 	%rs111, %rs110, %rs108;
	shr.u16 	%rs112, %rs111, 5;
	cvt.u32.u16 	%r50, %rs112;
	add.s32 	%r51, %r49, %r50;
	setp.gt.u32 	%p33, %r51, 23;
	mul.lo.s32 	%r52, %r2, 54;
	mul.hi.u16 	%rs113, %rs107, 9363;
	sub.s16 	%rs114, %rs107, %rs113;
	shr.u16 	%rs115, %rs114, 1;
	add.s16 	%rs116, %rs115, %rs113;
	shr.u16 	%rs117, %rs116, 2;
	cvt.u32.u16 	%r53, %rs117;
	add.s32 	%r54, %r52, %r53;
	setp.gt.u32 	%p34, %r54, 215;
	setp.gt.u32 	%p35, %r35, 1505;
	setp.gt.u32 	%p36, %r32, 371;
	setp.gt.u32 	%p37, %r1, 5;
	or.pred  	%p38, %p37, %p36;
	mul.lo.s16 	%rs118, %rs112, 63;
	sub.s16 	%rs7, %rs107, %rs118;
	cvt.u32.u16 	%r56, %rs7;
	add.s32 	%r57, %r56, -56;
	setp.lt.u32 	%p40, %r57, -49;
	mul.lo.s16 	%rs119, %rs117, 7;
	sub.s16 	%rs120, %rs107, %rs119;
	setp.eq.s16 	%p41, %rs120, 0;
	or.pred  	%p7, %p41, %p40;
	mul.wide.u16 	%r11, %rs112, 49;
	add.s16 	%rs122, %rs17, 7;
	mul.hi.u16 	%rs123, %rs122, 1041;
	sub.s16 	%rs124, %rs122, %rs123;
	shr.u16 	%rs125, %rs124, 1;
	add.s16 	%rs126, %rs125, %rs123;
	shr.u16 	%rs127, %rs126, 5;
	cvt.u32.u16 	%r58, %rs127;
	add.s32 	%r59, %r49, %r58;
	setp.gt.u32 	%p42, %r59, 23;
	cvt.u32.u16 	%r60, %rs28;
	add.s32 	%r61, %r52, %r60;
	setp.gt.u32 	%p43, %r61, 214;
	setp.gt.u32 	%p44, %r35, 1504;
	setp.gt.u32 	%p45, %r32, 370;
	or.pred  	%p46, %p37, %p45;
	mul.lo.s16 	%rs128, %rs127, 63;
	sub.s16 	%rs8, %rs122, %rs128;
	cvt.u32.u16 	%r63, %rs8;
	add.s32 	%r64, %r63, -56;
	setp.lt.u32 	%p48, %r64, -49;
	or.pred  	%p8, %p22, %p48;
	mul.wide.u16 	%r12, %rs127, 49;
	shl.b32 	%r65, %r1, 1;
	mad.lo.s32 	%r66, %r30, 11, %r65;
	cvt.u16.u32 	%rs129, %r66;
	mul.hi.u16 	%rs130, %rs129, 3641;
	shr.u16 	%rs131, %rs130, 2;
	cvt.u32.u16 	%r67, %rs131;
	add.s32 	%r68, %r2, %r67;
	setp.gt.u32 	%p49, %r68, 3;
	mul.lo.s32 	%r69, %r2, 24;
	mul.hi.u16 	%rs132, %rs129, 21846;
	cvt.u32.u16 	%r70, %rs132;
	add.s32 	%r71, %r69, %r70;
	setp.gt.u32 	%p50, %r71, 95;
	mad.lo.s32 	%r73, %r2, 72, %r66;
	setp.gt.u32 	%p51, %r73, 287;
	setp.gt.u32 	%p52, %r66, 71;
	or.pred  	%p53, %p37, %p52;
	mov.u32 	%r13, %ctaid.z;
	mul.lo.s32 	%r75, %r2, 1728;
	mad.lo.s32 	%r76, %r13, 6912, %r75;
	mad.lo.s32 	%r77, %r30, 33, %r76;
	mad.lo.s32 	%r14, %r1, 6, %r77;
	shl.b32 	%r78, %r73, 2;
	mov.u32 	%r79, _ZZ24default_function_kernel0E13kernel_shared;
	add.s32 	%r15, %r79, %r78;
	add.s16 	%rs133, %rs129, 1;
	mul.hi.u16 	%rs134, %rs133, 3641;
	shr.u16 	%rs135, %rs134, 2;
	cvt.u32.u16 	%r80, %rs135;
	add.s32 	%r81, %r2, %r80;
	setp.gt.u32 	%p55, %r81, 3;
	mul.hi.u16 	%rs136, %rs133, 21846;
	cvt.u32.u16 	%r82, %rs136;
	add.s32 	%r83, %r69, %r82;
	setp.gt.u32 	%p56, %r83, 95;
	setp.gt.u32 	%p57, %r73, 286;
	setp.gt.u32 	%p58, %r66, 70;
	setp.gt.u32 	%p59, %r1, 4;
	or.pred  	%p60, %p59, %p58;
	mul.lo.s32 	%r16, %r30, 7;
	add.s32 	%r85, %r16, %r1;
	shl.b32 	%r86, %r85, 2;
	add.s32 	%r17, %r38, %r86;
	mad.lo.s32 	%r18, %r2, 288, %r79;
	add.s16 	%rs9, %rs1, -7;
	setp.lt.u16 	%p62, %rs9, 49;
	add.s32 	%r87, %r3, -7;
	add.s32 	%r88, %r87, %r33;
	add.s32 	%r19, %r88, %r4;
	add.s16 	%rs10, %rs2, -7;
	setp.lt.u16 	%p63, %rs10, 49;
	add.s32 	%r89, %r87, %r39;
	add.s32 	%r20, %r89, %r6;
	add.s16 	%rs11, %rs3, -7;
	setp.lt.u16 	%p64, %rs11, 49;
	add.s32 	%r90, %r87, %r41;
	add.s32 	%r21, %r90, %r7;
	add.s16 	%rs12, %rs4, -7;
	setp.lt.u16 	%p65, %rs12, 49;
	add.s32 	%r91, %r87, %r43;
	add.s32 	%r22, %r91, %r8;
	add.s16 	%rs13, %rs5, -7;
	setp.lt.u16 	%p66, %rs13, 49;
	add.s32 	%r92, %r87, %r45;
	add.s32 	%r23, %r92, %r9;
	add.s16 	%rs14, %rs6, -7;
	setp.lt.u16 	%p67, %rs14, 49;
	add.s32 	%r93, %r87, %r47;
	add.s32 	%r24, %r93, %r10;
	add.s16 	%rs15, %rs7, -7;
	setp.lt.u16 	%p68, %rs15, 49;
	add.s32 	%r94, %r87, %r56;
	add.s32 	%r25, %r94, %r11;
	add.s16 	%rs16, %rs8, -7;
	setp.lt.u16 	%p69, %rs16, 49;
	add.s32 	%r95, %r87, %r63;
	add.s32 	%r26, %r95, %r12;
	setp.lt.u16 	%p70, %rs30, 6;
	and.pred  	%p9, %p62, %p70;
	setp.lt.u16 	%p71, %rs45, 6;
	and.pred  	%p10, %p63, %p71;
	setp.lt.u16 	%p72, %rs60, 6;
	and.pred  	%p11, %p64, %p72;
	setp.lt.u16 	%p73, %rs75, 6;
	and.pred  	%p12, %p65, %p73;
	setp.lt.u16 	%p74, %rs90, 6;
	and.pred  	%p13, %p66, %p74;
	setp.lt.u16 	%p75, %rs105, 6;
	and.pred  	%p14, %p67, %p75;
	setp.lt.u16 	%p76, %rs120, 6;
	and.pred  	%p15, %p68, %p76;
	and.pred  	%p16, %p69, %p70;
	or.pred  	%p77, %p33, %p34;
	or.pred  	%p78, %p77, %p35;
	or.pred  	%p17, %p78, %p38;
	or.pred  	%p79, %p42, %p43;
	or.pred  	%p80, %p79, %p44;
	or.pred  	%p18, %p80, %p46;
	or.pred  	%p81, %p49, %p50;
	or.pred  	%p82, %p81, %p51;
	or.pred  	%p19, %p82, %p53;
	or.pred  	%p83, %p55, %p56;
	or.pred  	%p84, %p83, %p57;
	or.pred  	%p20, %p84, %p60;
	mov.f32 	%f729, 0f00000000;
	mov.b32 	%r133, 0;
	cvt.u64.u32 	%rd82, %r14;
	not.pred 	%p93, %p9;
	not.pred 	%p94, %p10;
	not.pred 	%p95, %p11;
	not.pred 	%p96, %p12;
	not.pred 	%p97, %p13;
	not.pred 	%p98, %p14;
	not.pred 	%p100, %p16;
	not.pred 	%p99, %p15;
	cvt.u64.u32 	%rd71, %r12;
	cvt.u64.u16 	%rd72, %rs8;
	cvt.u64.u32 	%rd73, %r3;
	add.s64 	%rd74, %rd73, %rd72;
	add.s64 	%rd75, %rd74, %rd71;
	cvt.u64.u32 	%rd62, %r11;
	cvt.u64.u16 	%rd63, %rs7;
$L__BB0_1:
	bar.sync 	0;
	mov.f32 	%f730, 0f00000000;
	@%p1 bra 	$L__BB0_3;
	mul.lo.s32 	%r96, %r133, 1176;
	cvt.u64.u32 	%rd7, %r96;
	cvt.u64.u32 	%rd8, %r4;
	cvt.u64.u16 	%rd9, %rs1;
	cvt.u64.u32 	%rd10, %r3;
	add.s64 	%rd11, %rd10, %rd9;
	add.s64 	%rd12, %rd11, %rd8;
	add.s64 	%rd13, %rd12, %rd7;
	shl.b64 	%rd14, %rd13, 2;
	add.s64 	%rd15, %rd2, %rd14;
	ld.global.nc.f32 	%f730, [%rd15+-32];
$L__BB0_3:
	st.shared.f32 	[%r5], %f730;
	mov.f32 	%f731, 0f00000000;
	@%p2 bra 	$L__BB0_5;
	mul.lo.s32 	%r97, %r133, 1176;
	cvt.u64.u32 	%rd16, %r97;
	cvt.u64.u32 	%rd17, %r6;
	cvt.u64.u16 	%rd18, %rs2;
	cvt.u64.u32 	%rd19, %r3;
	add.s64 	%rd20, %rd19, %rd18;
	add.s64 	%rd21, %rd20, %rd17;
	add.s64 	%rd22, %rd21, %rd16;
	shl.b64 	%rd23, %rd22, 2;
	add.s64 	%rd24, %rd2, %rd23;
	ld.global.nc.f32 	%f731, [%rd24+-32];
$L__BB0_5:
	st.shared.f32 	[%r5+4], %f731;
	mov.f32 	%f732, 0f00000000;
	@%p3 bra 	$L__BB0_7;
	mul.lo.s32 	%r98, %r133, 1176;
	cvt.u64.u32 	%rd25, %r98;
	cvt.u64.u32 	%rd26, %r7;
	cvt.u64.u16 	%rd27, %rs3;
	cvt.u64.u32 	%rd28, %r3;
	add.s64 	%rd29, %rd28, %rd27;
	add.s64 	%rd30, %rd29, %rd26;
	add.s64 	%rd31, %rd30, %rd25;
	shl.b64 	%rd32, %rd31, 2;
	add.s64 	%rd33, %rd2, %rd32;
	ld.global.nc.f32 	%f732, [%rd33+-32];
$L__BB0_7:
	st.shared.f32 	[%r5+8], %f732;
	mov.f32 	%f733, 0f00000000;
	@%p4 bra 	$L__BB0_9;
	mul.lo.s32 	%r99, %r133, 1176;
	cvt.u64.u32 	%rd34, %r99;
	cvt.u64.u32 	%rd35, %r8;
	cvt.u64.u16 	%rd36, %rs4;
	cvt.u64.u32 	%rd37, %r3;
	add.s64 	%rd38, %rd37, %rd36;
	add.s64 	%rd39, %rd38, %rd35;
	add.s64 	%rd40, %rd39, %rd34;
	shl.b64 	%rd41, %rd40, 2;
	add.s64 	%rd42, %rd2, %rd41;
	ld.global.nc.f32 	%f733, [%rd42+-32];
$L__BB0_9:
	st.shared.f32 	[%r5+12], %f733;
	mov.f32 	%f734, 0f00000000;
	@%p5 bra 	$L__BB0_11;
	mul.lo.s32 	%r100, %r133, 1176;
	cvt.u64.u32 	%rd43, %r100;
	cvt.u64.u32 	%rd44, %r9;
	cvt.u64.u16 	%rd45, %rs5;
	cvt.u64.u32 	%rd46, %r3;
	add.s64 	%rd47, %rd46, %rd45;
	add.s64 	%rd48, %rd47, %rd44;
	add.s64 	%rd49, %rd48, %rd43;
	shl.b64 	%rd50, %rd49, 2;
	add.s64 	%rd51, %rd2, %rd50;
	ld.global.nc.f32 	%f734, [%rd51+-32];
$L__BB0_11:
	st.shared.f32 	[%r5+16], %f734;
	mov.f32 	%f735, 0f00000000;
	@%p6 bra 	$L__BB0_13;
	mul.lo.s32 	%r101, %r133, 1176;
	cvt.u64.u32 	%rd52, %r101;
	cvt.u64.u32 	%rd53, %r10;
	cvt.u64.u16 	%rd54, %rs6;
	cvt.u64.u32 	%rd55, %r3;
	add.s64 	%rd56, %rd55, %rd54;
	add.s64 	%rd57, %rd56, %rd53;
	add.s64 	%rd58, %rd57, %rd52;
	shl.b64 	%rd59, %rd58, 2;
	add.s64 	%rd60, %rd2, %rd59;
	ld.global.nc.f32 	%f735, [%rd60+-32];
$L__BB0_13:
	st.shared.f32 	[%r5+20], %f735;
	@%p17 bra 	$L__BB0_17;
	mov.f32 	%f736, 0f00000000;
	@%p7 bra 	$L__BB0_16;
	mul.lo.s32 	%r102, %r133, 1176;
	cvt.u64.u32 	%rd61, %r102;
	cvt.u64.u32 	%rd64, %r3;
	add.s64 	%rd65, %rd64, %rd63;
	add.s64 	%rd66, %rd65, %rd62;
	add.s64 	%rd67, %rd66, %rd61;
	shl.b64 	%rd68, %rd67, 2;
	add.s64 	%rd69, %rd2, %rd68;
	ld.global.nc.f32 	%f736, [%rd69+-32];
$L__BB0_16:
	st.shared.f32 	[%r5+24], %f736;
$L__BB0_17:
	@%p18 bra 	$L__BB0_21;
	mov.f32 	%f737, 0f00000000;
	@%p8 bra 	$L__BB0_20;
	mul.lo.s32 	%r103, %r133, 1176;
	cvt.u64.u32 	%rd70, %r103;
	add.s64 	%rd76, %rd75, %rd70;
	shl.b64 	%rd77, %rd76, 2;
	add.s64 	%rd78, %rd2, %rd77;
	ld.global.nc.f32 	%f737, [%rd78+-32];
$L__BB0_20:
	st.shared.f32 	[%r5+28], %f737;
$L__BB0_21:
	@%p19 bra 	$L__BB0_23;
	mad.lo.s32 	%r104, %r133, 216, %r14;
	mul.wide.u32 	%rd79, %r104, 4;
	add.s64 	%rd80, %rd1, %rd79;
	ld.global.nc.f32 	%f62, [%rd80];
	st.shared.f32 	[%r15], %f62;
$L__BB0_23:
	mul.lo.s32 	%r105, %r133, 216;
	cvt.u64.u32 	%rd81, %r105;
	add.s64 	%rd83, %rd82, %rd81;
	shl.b64 	%rd84, %rd83, 2;
	add.s64 	%rd3, %rd1, %rd84;
	@%p20 bra 	$L__BB0_25;
	ld.global.nc.f32 	%f63, [%rd3+12];
	st.shared.f32 	[%r15+4], %f63;
$L__BB0_25:
	setp.gt.u16 	%p85, %rs9, 48;
	bar.sync 	0;
	ld.shared.f32 	%f65, [%r17];
	ld.shared.f32 	%f66, [%r17+28];
	ld.shared.f32 	%f67, [%r17+56];
	ld.shared.f32 	%f68, [%r17+252];
	ld.shared.f32 	%f69, [%r17+280];
	ld.shared.f32 	%f70, [%r17+308];
	ld.shared.f32 	%f71, [%r18];
	ld.shared.f32 	%f72, [%r18+4];
	ld.shared.f32 	%f73, [%r18+8];
	ld.shared.f32 	%f74, [%r18+12];
	ld.shared.f32 	%f75, [%r18+16];
	ld.shared.f32 	%f76, [%r18+20];
	fma.rn.f32 	%f77, %f65, %f71, %f729;
	fma.rn.f32 	%f78, %f66, %f72, %f77;
	fma.rn.f32 	%f79, %f67, %f73, %f78;
	fma.rn.f32 	%f80, %f68, %f74, %f79;
	fma.rn.f32 	%f81, %f69, %f75, %f80;
	fma.rn.f32 	%f82, %f70, %f76, %f81;
	ld.shared.f32 	%f83, [%r17+504];
	ld.shared.f32 	%f84, [%r17+532];
	ld.shared.f32 	%f85, [%r17+560];
	ld.shared.f32 	%f86, [%r17+756];
	ld.shared.f32 	%f87, [%r17+784];
	ld.shared.f32 	%f88, [%r17+812];
	ld.shared.f32 	%f89, [%r18+24];
	ld.shared.f32 	%f90, [%r18+28];
	ld.shared.f32 	%f91, [%r18+32];
	ld.shared.f32 	%f92, [%r18+36];
	ld.shared.f32 	%f93, [%r18+40];
	ld.shared.f32 	%f94, [%r18+44];
	fma.rn.f32 	%f95, %f83, %f89, %f82;
	fma.rn.f32 	%f96, %f84, %f90, %f95;
	fma.rn.f32 	%f97, %f85, %f91, %f96;
	fma.rn.f32 	%f98, %f86, %f92, %f97;
	fma.rn.f32 	%f99, %f87, %f93, %f98;
	fma.rn.f32 	%f100, %f88, %f94, %f99;
	ld.shared.f32 	%f101, [%r17+1008];
	ld.shared.f32 	%f102, [%r17+1036];
	ld.shared.f32 	%f103, [%r17+1064];
	ld.shared.f32 	%f104, [%r17+1260];
	ld.shared.f32 	%f105, [%r17+1288];
	ld.shared.f32 	%f106, [%r17+1316];
	ld.shared.f32 	%f107, [%r18+48];
	ld.shared.f32 	%f108, [%r18+52];
	ld.shared.f32 	%f109, [%r18+56];
	ld.shared.f32 	%f110, [%r18+60];
	ld.shared.f32 	%f111, [%r18+64];
	ld.shared.f32 	%f112, [%r18+68];
	fma.rn.f32 	%f113, %f101, %f107, %f100;
	fma.rn.f32 	%f114, %f102, %f108, %f113;
	fma.rn.f32 	%f115, %f103, %f109, %f114;
	fma.rn.f32 	%f116, %f104, %f110, %f115;
	fma.rn.f32 	%f117, %f105, %f111, %f116;
	fma.rn.f32 	%f118, %f106, %f112, %f117;
	ld.shared.f32 	%f119, [%r17+1512];
	ld.shared.f32 	%f120, [%r17+1540];
	ld.shared.f32 	%f121, [%r17+1568];
	ld.shared.f32 	%f122, [%r17+1764];
	ld.shared.f32 	%f123, [%r17+1792];
	ld.shared.f32 	%f124, [%r17+1820];
	ld.shared.f32 	%f125, [%r18+72];
	ld.shared.f32 	%f126, [%r18+76];
	ld.shared.f32 	%f127, [%r18+80];
	ld.shared.f32 	%f128, [%r18+84];
	ld.shared.f32 	%f129, [%r18+88];
	ld.shared.f32 	%f130, [%r18+92];
	fma.rn.f32 	%f131, %f119, %f125, %f118;
	fma.rn.f32 	%f132, %f120, %f126, %f131;
	fma.rn.f32 	%f133, %f121, %f127, %f132;
	fma.rn.f32 	%f134, %f122, %f128, %f133;
	fma.rn.f32 	%f135, %f123, %f129, %f134;
	fma.rn.f32 	%f136, %f124, %f130, %f135;
	ld.shared.f32 	%f137, [%r17+2016];
	ld.shared.f32 	%f138, [%r17+2044];
	ld.shared.f32 	%f139, [%r17+2072];
	ld.shared.f32 	%f140, [%r17+2268];
	ld.shared.f32 	%f141, [%r17+2296];
	ld.shared.f32 	%f142, [%r17+2324];
	ld.shared.f32 	%f143, [%r18+96];
	ld.shared.f32 	%f144, [%r18+100];
	ld.shared.f32 	%f145, [%r18+104];
	ld.shared.f32 	%f146, [%r18+108];
	ld.shared.f32 	%f147, [%r18+112];
	ld.shared.f32 	%f148, [%r18+116];
	fma.rn.f32 	%f149, %f137, %f143, %f136;
	fma.rn.f32 	%f150, %f138, %f144, %f149;
	fma.rn.f32 	%f151, %f139, %f145, %f150;
	fma.rn.f32 	%f152, %f140, %f146, %f151;
	fma.rn.f32 	%f153, %f141, %f147, %f152;
	fma.rn.f32 	%f154, %f142, %f148, %f153;
	ld.shared.f32 	%f155, [%r17+2520];
	ld.shared.f32 	%f156, [%r17+2548];
	ld.shared.f32 	%f157, [%r17+2576];
	ld.shared.f32 	%f158, [%r17+2772];
	ld.shared.f32 	%f159, [%r17+2800];
	ld.shared.f32 	%f160, [%r17+2828];
	ld.shared.f32 	%f161, [%r18+120];
	ld.shared.f32 	%f162, [%r18+124];
	ld.shared.f32 	%f163, [%r18+128];
	ld.shared.f32 	%f164, [%r18+132];
	ld.shared.f32 	%f165, [%r18+136];
	ld.shared.f32 	%f166, [%r18+140];
	fma.rn.f32 	%f167, %f155, %f161, %f154;
	fma.rn.f32 	%f168, %f156, %f162, %f167;
	fma.rn.f32 	%f169, %f157, %f163, %f168;
	fma.rn.f32 	%f170, %f158, %f164, %f169;
	fma.rn.f32 	%f171, %f159, %f165, %f170;
	fma.rn.f32 	%f172, %f160, %f166, %f171;
	ld.shared.f32 	%f173, [%r17+3024];
	ld.shared.f32 	%f174, [%r17+3052];
	ld.shared.f32 	%f175, [%r17+3080];
	ld.shared.f32 	%f176, [%r17+3276];
	ld.shared.f32 	%f177, [%r17+3304];
	ld.shared.f32 	%f178, [%r17+3332];
	ld.shared.f32 	%f179, [%r18+144];
	ld.shared.f32 	%f180, [%r18+148];
	ld.shared.f32 	%f181, [%r18+152];
	ld.shared.f32 	%f182, [%r18+156];
	ld.shared.f32 	%f183, [%r18+160];
	ld.shared.f32 	%f184, [%r18+164];
	fma.rn.f32 	%f185, %f173, %f179, %f172;
	fma.rn.f32 	%f186, %f174, %f180, %f185;
	fma.rn.f32 	%f187, %f175, %f181, %f186;
	fma.rn.f32 	%f188, %f176, %f182, %f187;
	fma.rn.f32 	%f189, %f177, %f183, %f188;
	fma.rn.f32 	%f190, %f178, %f184, %f189;
	ld.shared.f32 	%f191, [%r17+3528];
	ld.shared.f32 	%f192, [%r17+3556];
	ld.shared.f32 	%f193, [%r17+3584];
	ld.shared.f32 	%f194, [%r17+3780];
	ld.shared.f32 	%f195, [%r17+3808];
	ld.shared.f32 	%f196, [%r17+3836];
	ld.shared.f32 	%f197, [%r18+168];
	ld.shared.f32 	%f198, [%r18+172];
	ld.shared.f32 	%f199, [%r18+176];
	ld.shared.f32 	%f200, [%r18+180];
	ld.shared.f32 	%f201, [%r18+184];
	ld.shared.f32 	%f202, [%r18+188];
	fma.rn.f32 	%f203, %f191, %f197, %f190;
	fma.rn.f32 	%f204, %f192, %f198, %f203;
	fma.rn.f32 	%f205, %f193, %f199, %f204;
	fma.rn.f32 	%f206, %f194, %f200, %f205;
	fma.rn.f32 	%f207, %f195, %f201, %f206;
	fma.rn.f32 	%f208, %f196, %f202, %f207;
	ld.shared.f32 	%f209, [%r17+4032];
	ld.shared.f32 	%f210, [%r17+4060];
	ld.shared.f32 	%f211, [%r17+4088];
	ld.shared.f32 	%f212, [%r17+4284];
	ld.shared.f32 	%f213, [%r17+4312];
	ld.shared.f32 	%f214, [%r17+4340];
	ld.shared.f32 	%f215, [%r18+192];
	ld.shared.f32 	%f216, [%r18+196];
	ld.shared.f32 	%f217, [%r18+200];
	ld.shared.f32 	%f218, [%r18+204];
	ld.shared.f32 	%f219, [%r18+208];
	ld.shared.f32 	%f220, [%r18+212];
	fma.rn.f32 	%f221, %f209, %f215, %f208;
	fma.rn.f32 	%f222, %f210, %f216, %f221;
	fma.rn.f32 	%f223, %f211, %f217, %f222;
	fma.rn.f32 	%f224, %f212, %f218, %f223;
	fma.rn.f32 	%f225, %f213, %f219, %f224;
	fma.rn.f32 	%f226, %f214, %f220, %f225;
	ld.shared.f32 	%f227, [%r17+4536];
	ld.shared.f32 	%f228, [%r17+4564];
	ld.shared.f32 	%f229, [%r17+4592];
	ld.shared.f32 	%f230, [%r17+4788];
	ld.shared.f32 	%f231, [%r17+4816];
	ld.shared.f32 	%f232, [%r17+4844];
	ld.shared.f32 	%f233, [%r18+216];
	ld.shared.f32 	%f234, [%r18+220];
	ld.shared.f32 	%f235, [%r18+224];
	ld.shared.f32 	%f236, [%r18+228];
	ld.shared.f32 	%f237, [%r18+232];
	ld.shared.f32 	%f238, [%r18+236];
	fma.rn.f32 	%f239, %f227, %f233, %f226;
	fma.rn.f32 	%f240, %f228, %f234, %f239;
	fma.rn.f32 	%f241, %f229, %f235, %f240;
	fma.rn.f32 	%f242, %f230, %f236, %f241;
	fma.rn.f32 	%f243, %f231, %f237, %f242;
	fma.rn.f32 	%f244, %f232, %f238, %f243;
	ld.shared.f32 	%f245, [%r17+5040];
	ld.shared.f32 	%f246, [%r17+5068];
	ld.shared.f32 	%f247, [%r17+5096];
	ld.shared.f32 	%f248, [%r17+5292];
	ld.shared.f32 	%f249, [%r17+5320];
	ld.shared.f32 	%f250, [%r17+5348];
	ld.shared.f32 	%f251, [%r18+240];
	ld.shared.f32 	%f252, [%r18+244];
	ld.shared.f32 	%f253, [%r18+248];
	ld.shared.f32 	%f254, [%r18+252];
	ld.shared.f32 	%f255, [%r18+256];
	ld.shared.f32 	%f256, [%r18+260];
	fma.rn.f32 	%f257, %f245, %f251, %f244;
	fma.rn.f32 	%f258, %f246, %f252, %f257;
	fma.rn.f32 	%f259, %f247, %f253, %f258;
	fma.rn.f32 	%f260, %f248, %f254, %f259;
	fma.rn.f32 	%f261, %f249, %f255, %f260;
	fma.rn.f32 	%f262, %f250, %f256, %f261;
	ld.shared.f32 	%f263, [%r17+5544];
	ld.shared.f32 	%f264, [%r17+5572];
	ld.shared.f32 	%f265, [%r17+5600];
	ld.shared.f32 	%f266, [%r17+5796];
	ld.shared.f32 	%f267, [%r17+5824];
	ld.shared.f32 	%f268, [%r17+5852];
	ld.shared.f32 	%f269, [%r18+264];
	ld.shared.f32 	%f270, [%r18+268];
	ld.shared.f32 	%f271, [%r18+272];
	ld.shared.f32 	%f272, [%r18+276];
	ld.shared.f32 	%f273, [%r18+280];
	ld.shared.f32 	%f274, [%r18+284];
	fma.rn.f32 	%f275, %f263, %f269, %f262;
	fma.rn.f32 	%f276, %f264, %f270, %f275;
	fma.rn.f32 	%f277, %f265, %f271, %f276;
	fma.rn.f32 	%f278, %f266, %f272, %f277;
	fma.rn.f32 	%f279, %f267, %f273, %f278;
	fma.rn.f32 	%f18, %f268, %f274, %f279;
	bar.sync 	0;
	mov.f32 	%f738, 0f00000000;
	@%p85 bra 	$L__BB0_27;
	mad.lo.s32 	%r106, %r133, 1176, %r19;
	mul.wide.u32 	%rd85, %r106, 4;
	add.s64 	%rd86, %rd2, %rd85;
	ld.global.nc.f32 	%f738, [%rd86];
$L__BB0_27:
	setp.gt.u16 	%p86, %rs10, 48;
	st.shared.f32 	[%r5], %f738;
	mov.f32 	%f739, 0f00000000;
	@%p86 bra 	$L__BB0_29;
	mad.lo.s32 	%r107, %r133, 1176, %r20;
	mul.wide.u32 	%rd87, %r107, 4;
	add.s64 	%rd88, %rd2, %rd87;
	ld.global.nc.f32 	%f739, [%rd88];
$L__BB0_29:
	setp.gt.u16 	%p87, %rs11, 48;
	st.shared.f32 	[%r5+4], %f739;
	mov.f32 	%f740, 0f00000000;
	@%p87 bra 	$L__BB0_31;
	mad.lo.s32 	%r108, %r133, 1176, %r21;
	mul.wide.u32 	%rd89, %r108, 4;
	add.s64 	%rd90, %rd2, %rd89;
	ld.global.nc.f32 	%f740, [%rd90];
$L__BB0_31:
	setp.gt.u16 	%p88, %rs12, 48;
	st.shared.f32 	[%r5+8], %f740;
	mov.f32 	%f741, 0f00000000;
	@%p88 bra 	$L__BB0_33;
	mad.lo.s32 	%r109, %r133, 1176, %r22;
	mul.wide.u32 	%rd91, %r109, 4;
	add.s64 	%rd92, %rd2, %rd91;
	ld.global.nc.f32 	%f741, [%rd92];
$L__BB0_33:
	setp.gt.u16 	%p89, %rs13, 48;
	st.shared.f32 	[%r5+12], %f741;
	mov.f32 	%f742, 0f00000000;
	@%p89 bra 	$L__BB0_35;
	mad.lo.s32 	%r110, %r133, 1176, %r23;
	mul.wide.u32 	%rd93, %r110, 4;
	add.s64 	%rd94, %rd2, %rd93;
	ld.global.nc.f32 	%f742, [%rd94];
$L__BB0_35:
	setp.gt.u16 	%p90, %rs14, 48;
	st.shared.f32 	[%r5+16], %f742;
	mov.f32 	%f743, 0f00000000;
	@%p90 bra 	$L__BB0_37;
	mad.lo.s32 	%r111, %r133, 1176, %r24;
	mul.wide.u32 	%rd95, %r111, 4;
	add.s64 	%rd96, %rd2, %rd95;
	ld.global.nc.f32 	%f743, [%rd96];
$L__BB0_37:
	st.shared.f32 	[%r5+20], %f743;
	@%p17 bra 	$L__BB0_41;
	setp.gt.u16 	%p91, %rs15, 48;
	mov.f32 	%f744, 0f00000000;
	@%p91 bra 	$L__BB0_40;
	mad.lo.s32 	%r112, %r133, 1176, %r25;
	mul.wide.u32 	%rd97, %r112, 4;
	add.s64 	%rd98, %rd2, %rd97;
	ld.global.nc.f32 	%f744, [%rd98];
$L__BB0_40:
	st.shared.f32 	[%r5+24], %f744;
$L__BB0_41:
	@%p18 bra 	$L__BB0_45;
	setp.gt.u16 	%p92, %rs16, 48;
	mov.f32 	%f745, 0f00000000;
	@%p92 bra 	$L__BB0_44;
	mad.lo.s32 	%r113, %r133, 1176, %r26;
	mul.wide.u32 	%rd99, %r113, 4;
	add.s64 	%rd100, %rd2, %rd99;
	ld.global.nc.f32 	%f745, [%rd100];
$L__BB0_44:
	st.shared.f32 	[%r5+28], %f745;
$L__BB0_45:
	@%p19 bra 	$L__BB0_47;
	ld.global.nc.f32 	%f287, [%rd3+4];
	st.shared.f32 	[%r15], %f287;
$L__BB0_47:
	@%p20 bra 	$L__BB0_49;
	ld.global.nc.f32 	%f288, [%rd3+16];
	st.shared.f32 	[%r15+4], %f288;
$L__BB0_49:
	bar.sync 	0;
	ld.shared.f32 	%f290, [%r17];
	ld.shared.f32 	%f291, [%r17+28];
	ld.shared.f32 	%f292, [%r17+56];
	ld.shared.f32 	%f293, [%r17+252];
	ld.shared.f32 	%f294, [%r17+280];
	ld.shared.f32 	%f295, [%r17+308];
	ld.shared.f32 	%f296, [%r18];
	ld.shared.f32 	%f297, [%r18+4];
	ld.shared.f32 	%f298, [%r18+8];
	ld.shared.f32 	%f299, [%r18+12];
	ld.shared.f32 	%f300, [%r18+16];
	ld.shared.f32 	%f301, [%r18+20];
	fma.rn.f32 	%f302, %f290, %f296, %f18;
	fma.rn.f32 	%f303, %f291, %f297, %f302;
	fma.rn.f32 	%f304, %f292, %f298, %f303;
	fma.rn.f32 	%f305, %f293, %f299, %f304;
	fma.rn.f32 	%f306, %f294, %f300, %f305;
	fma.rn.f32 	%f307, %f295, %f301, %f306;
	ld.shared.f32 	%f308, [%r17+504];
	ld.shared.f32 	%f309, [%r17+532];
	ld.shared.f32 	%f310, [%r17+560];
	ld.shared.f32 	%f311, [%r17+756];
	ld.shared.f32 	%f312, [%r17+784];
	ld.shared.f32 	%f313, [%r17+812];
	ld.shared.f32 	%f314, [%r18+24];
	ld.shared.f32 	%f315, [%r18+28];
	ld.shared.f32 	%f316, [%r18+32];
	ld.shared.f32 	%f317, [%r18+36];
	ld.shared.f32 	%f318, [%r18+40];
	ld.shared.f32 	%f319, [%r18+44];
	fma.rn.f32 	%f320, %f308, %f314, %f307;
	fma.rn.f32 	%f321, %f309, %f315, %f320;
	fma.rn.f32 	%f322, %f310, %f316, %f321;
	fma.rn.f32 	%f323, %f311, %f317, %f322;
	fma.rn.f32 	%f324, %f312, %f318, %f323;
	fma.rn.f32 	%f325, %f313, %f319, %f324;
	ld.shared.f32 	%f326, [%r17+1008];
	ld.shared.f32 	%f327, [%r17+1036];
	ld.shared.f32 	%f328, [%r17+1064];
	ld.shared.f32 	%f329, [%r17+1260];
	ld.shared.f32 	%f330, [%r17+1288];
	ld.shared.f32 	%f331, [%r17+1316];
	ld.shared.f32 	%f332, [%r18+48];
	ld.shared.f32 	%f333, [%r18+52];
	ld.shared.f32 	%f334, [%r18+56];
	ld.shared.f32 	%f335, [%r18+60];
	ld.shared.f32 	%f336, [%r18+64];
	ld.shared.f32 	%f337, [%r18+68];
	fma.rn.f32 	%f338, %f326, %f332, %f325;
	fma.rn.f32 	%f339, %f327, %f333, %f338;
	fma.rn.f32 	%f340, %f328, %f334, %f339;
	fma.rn.f32 	%f341, %f329, %f335, %f340;
	fma.rn.f32 	%f342, %f330, %f336, %f341;
	fma.rn.f32 	%f343, %f331, %f337, %f342;
	ld.shared.f32 	%f344, [%r17+1512];
	ld.shared.f32 	%f345, [%r17+1540];
	ld.shared.f32 	%f346, [%r17+1568];
	ld.shared.f32 	%f347, [%r17+1764];
	ld.shared.f32 	%f348, [%r17+1792];
	ld.shared.f32 	%f349, [%r17+1820];
	ld.shared.f32 	%f350, [%r18+72];
	ld.shared.f32 	%f351, [%r18+76];
	ld.shared.f32 	%f352, [%r18+80];
	ld.shared.f32 	%f353, [%r18+84];
	ld.shared.f32 	%f354, [%r18+88];
	ld.shared.f32 	%f355, [%r18+92];
	fma.rn.f32 	%f356, %f344, %f350, %f343;
	fma.rn.f32 	%f357, %f345, %f351, %f356;
	fma.rn.f32 	%f358, %f346, %f352, %f357;
	fma.rn.f32 	%f359, %f347, %f353, %f358;
	fma.rn.f32 	%f360, %f348, %f354, %f359;
	fma.rn.f32 	%f361, %f349, %f355, %f360;
	ld.shared.f32 	%f362, [%r17+2016];
	ld.shared.f32 	%f363, [%r17+2044];
	ld.shared.f32 	%f364, [%r17+2072];
	ld.shared.f32 	%f365, [%r17+2268];
	ld.shared.f32 	%f366, [%r17+2296];
	ld.shared.f32 	%f367, [%r17+2324];
	ld.shared.f32 	%f368, [%r18+96];
	ld.shared.f32 	%f369, [%r18+100];
	ld.shared.f32 	%f370, [%r18+104];
	ld.shared.f32 	%f371, [%r18+108];
	ld.shared.f32 	%f372, [%r18+112];
	ld.shared.f32 	%f373, [%r18+116];
	fma.rn.f32 	%f374, %f362, %f368, %f361;
	fma.rn.f32 	%f375, %f363, %f369, %f374;
	fma.rn.f32 	%f376, %f364, %f370, %f375;
	fma.rn.f32 	%f377, %f365, %f371, %f376;
	fma.rn.f32 	%f378, %f366, %f372, %f377;
	fma.rn.f32 	%f379, %f367, %f373, %f378;
	ld.shared.f32 	%f380, [%r17+2520];
	ld.shared.f32 	%f381, [%r17+2548];
	ld.shared.f32 	%f382, [%r17+2576];
	ld.shared.f32 	%f383, [%r17+2772];
	ld.shared.f32 	%f384, [%r17+2800];
	ld.shared.f32 	%f385, [%r17+2828];
	ld.shared.f32 	%f386, [%r18+120];
	ld.shared.f32 	%f387, [%r18+124];
	ld.shared.f32 	%f388, [%r18+128];
	ld.shared.f32 	%f389, [%r18+132];
	ld.shared.f32 	%f390, [%r18+136];
	ld.shared.f32 	%f391, [%r18+140];
	fma.rn.f32 	%f392, %f380, %f386, %f379;
	fma.rn.f32 	%f393, %f381, %f387, %f392;
	fma.rn.f32 	%f394, %f382, %f388, %f393;
	fma.rn.f32 	%f395, %f383, %f389, %f394;
	fma.rn.f32 	%f396, %f384, %f390, %f395;
	fma.rn.f32 	%f397, %f385, %f391, %f396;
	ld.shared.f32 	%f398, [%r17+3024];
	ld.shared.f32 	%f399, [%r17+3052];
	ld.shared.f32 	%f400, [%r17+3080];
	ld.shared.f32 	%f401, [%r17+3276];
	ld.shared.f32 	%f402, [%r17+3304];
	ld.shared.f32 	%f403, [%r17+3332];
	ld.shared.f32 	%f404, [%r18+144];
	ld.shared.f32 	%f405, [%r18+148];
	ld.shared.f32 	%f406, [%r18+152];
	ld.shared.f32 	%f407, [%r18+156];
	ld.shared.f32 	%f408, [%r18+160];
	ld.shared.f32 	%f409, [%r18+164];
	fma.rn.f32 	%f410, %f398, %f404, %f397;
	fma.rn.f32 	%f411, %f399, %f405, %f410;
	fma.rn.f32 	%f412, %f400, %f406, %f411;
	fma.rn.f32 	%f413, %f401, %f407, %f412;
	fma.rn.f32 	%f414, %f402, %f408, %f413;
	fma.rn.f32 	%f415, %f403, %f409, %f414;
	ld.shared.f32 	%f416, [%r17+3528];
	ld.shared.f32 	%f417, [%r17+3556];
	ld.shared.f32 	%f418, [%r17+3584];
	ld.shared.f32 	%f419, [%r17+3780];
	ld.shared.f32 	%f420, [%r17+3808];
	ld.shared.f32 	%f421, [%r17+3836];
	ld.shared.f32 	%f422, [%r18+168];
	ld.shared.f32 	%f423, [%r18+172];
	ld.shared.f32 	%f424, [%r18+176];
	ld.shared.f32 	%f425, [%r18+180];
	ld.shared.f32 	%f426, [%r18+184];
	ld.shared.f32 	%f427, [%r18+188];
	fma.rn.f32 	%f428, %f416, %f422, %f415;
	fma.rn.f32 	%f429, %f417, %f423, %f428;
	fma.rn.f32 	%f430, %f418, %f424, %f429;
	fma.rn.f32 	%f431, %f419, %f425, %f430;
	fma.rn.f32 	%f432, %f420, %f426, %f431;
	fma.rn.f32 	%f433, %f421, %f427, %f432;
	ld.shared.f32 	%f434, [%r17+4032];
	ld.shared.f32 	%f435, [%r17+4060];
	ld.shared.f32 	%f436, [%r17+4088];
	ld.shared.f32 	%f437, [%r17+4284];
	ld.shared.f32 	%f438, [%r17+4312];
	ld.shared.f32 	%f439, [%r17+4340];
	ld.shared.f32 	%f440, [%r18+192];
	ld.shared.f32 	%f441, [%r18+196];
	ld.shared.f32 	%f442, [%r18+200];
	ld.shared.f32 	%f443, [%r18+204];
	ld.shared.f32 	%f444, [%r18+208];
	ld.shared.f32 	%f445, [%r18+212];
	fma.rn.f32 	%f446, %f434, %f440, %f433;
	fma.rn.f32 	%f447, %f435, %f441, %f446;
	fma.rn.f32 	%f448, %f436, %f442, %f447;
	fma.rn.f32 	%f449, %f437, %f443, %f448;
	fma.rn.f32 	%f450, %f438, %f444, %f449;
	fma.rn.f32 	%f451, %f439, %f445, %f450;
	ld.shared.f32 	%f452, [%r17+4536];
	ld.shared.f32 	%f453, [%r17+4564];
	ld.shared.f32 	%f454, [%r17+4592];
	ld.shared.f32 	%f455, [%r17+4788];
	ld.shared.f32 	%f456, [%r17+4816];
	ld.shared.f32 	%f457, [%r17+4844];
	ld.shared.f32 	%f458, [%r18+216];
	ld.shared.f32 	%f459, [%r18+220];
	ld.shared.f32 	%f460, [%r18+224];
	ld.shared.f32 	%f461, [%r18+228];
	ld.shared.f32 	%f462, [%r18+232];
	ld.shared.f32 	%f463, [%r18+236];
	fma.rn.f32 	%f464, %f452, %f458, %f451;
	fma.rn.f32 	%f465, %f453, %f459, %f464;
	fma.rn.f32 	%f466, %f454, %f460, %f465;
	fma.rn.f32 	%f467, %f455, %f461, %f466;
	fma.rn.f32 	%f468, %f456, %f462, %f467;
	fma.rn.f32 	%f469, %f457, %f463, %f468;
	ld.shared.f32 	%f470, [%r17+5040];
	ld.shared.f32 	%f471, [%r17+5068];
	ld.shared.f32 	%f472, [%r17+5096];
	ld.shared.f32 	%f473, [%r17+5292];
	ld.shared.f32 	%f474, [%r17+5320];
	ld.shared.f32 	%f475, [%r17+5348];
	ld.shared.f32 	%f476, [%r18+240];
	ld.shared.f32 	%f477, [%r18+244];
	ld.shared.f32 	%f478, [%r18+248];
	ld.shared.f32 	%f479, [%r18+252];
	ld.shared.f32 	%f480, [%r18+256];
	ld.shared.f32 	%f481, [%r18+260];
	fma.rn.f32 	%f482, %f470, %f476, %f469;
	fma.rn.f32 	%f483, %f471, %f477, %f482;
	fma.rn.f32 	%f484, %f472, %f478, %f483;
	fma.rn.f32 	%f485, %f473, %f479, %f484;
	fma.rn.f32 	%f486, %f474, %f480, %f485;
	fma.rn.f32 	%f487, %f475, %f481, %f486;
	ld.shared.f32 	%f488, [%r17+5544];
	ld.shared.f32 	%f489, [%r17+5572];
	ld.shared.f32 	%f490, [%r17+5600];
	ld.shared.f32 	%f491, [%r17+5796];
	ld.shared.f32 	%f492, [%r17+5824];
	ld.shared.f32 	%f493, [%r17+5852];
	ld.shared.f32 	%f494, [%r18+264];
	ld.shared.f32 	%f495, [%r18+268];
	ld.shared.f32 	%f496, [%r18+272];
	ld.shared.f32 	%f497, [%r18+276];
	ld.shared.f32 	%f498, [%r18+280];
	ld.shared.f32 	%f499, [%r18+284];
	fma.rn.f32 	%f500, %f488, %f494, %f487;
	fma.rn.f32 	%f501, %f489, %f495, %f500;
	fma.rn.f32 	%f502, %f490, %f496, %f501;
	fma.rn.f32 	%f503, %f491, %f497, %f502;
	fma.rn.f32 	%f504, %f492, %f498, %f503;
	fma.rn.f32 	%f35, %f493, %f499, %f504;
	bar.sync 	0;
	mov.f32 	%f746, 0f00000000;
	@%p93 bra 	$L__BB0_51;
	mad.lo.s32 	%r114, %r133, 1176, %r19;
	add.s32 	%r115, %r114, 1;
	mul.wide.u32 	%rd101, %r115, 4;
	add.s64 	%rd102, %rd2, %rd101;
	ld.global.nc.f32 	%f746, [%rd102];
$L__BB0_51:
	st.shared.f32 	[%r5], %f746;
	mov.f32 	%f747, 0f00000000;
	@%p94 bra 	$L__BB0_53;
	mad.lo.s32 	%r116, %r133, 1176, %r20;
	add.s32 	%r117, %r116, 1;
	mul.wide.u32 	%rd103, %r117, 4;
	add.s64 	%rd104, %rd2, %rd103;
	ld.global.nc.f32 	%f747, [%rd104];
$L__BB0_53:
	st.shared.f32 	[%r5+4], %f747;
	mov.f32 	%f748, 0f00000000;
	@%p95 bra 	$L__BB0_55;
	mad.lo.s32 	%r118, %r133, 1176, %r21;
	add.s32 	%r119, %r118, 1;
	mul.wide.u32 	%rd105, %r119, 4;
	add.s64 	%rd106, %rd2, %rd105;
	ld.global.nc.f32 	%f748, [%rd106];
$L__BB0_55:
	st.shared.f32 	[%r5+8], %f748;
	mov.f32 	%f749, 0f00000000;
	@%p96 bra 	$L__BB0_57;
	mad.lo.s32 	%r120, %r133, 1176, %r22;
	add.s32 	%r121, %r120, 1;
	mul.wide.u32 	%rd107, %r121, 4;
	add.s64 	%rd108, %rd2, %rd107;
	ld.global.nc.f32 	%f749, [%rd108];
$L__BB0_57:
	st.shared.f32 	[%r5+12], %f749;
	mov.f32 	%f750, 0f00000000;
	@%p97 bra 	$L__BB0_59;
	mad.lo.s32 	%r122, %r133, 1176, %r23;
	add.s32 	%r123, %r122, 1;
	mul.wide.u32 	%rd109, %r123, 4;
	add.s64 	%rd110, %rd2, %rd109;
	ld.global.nc.f32 	%f750, [%rd110];
$L__BB0_59:
	st.shared.f32 	[%r5+16], %f750;
	mov.f32 	%f751, 0f00000000;
	@%p98 bra 	$L__BB0_61;
	mad.lo.s32 	%r124, %r133, 1176, %r24;
	add.s32 	%r125, %r124, 1;
	mul.wide.u32 	%rd111, %r125, 4;
	add.s64 	%rd112, %rd2, %rd111;
	ld.global.nc.f32 	%f751, [%rd112];
$L__BB0_61:
	st.shared.f32 	[%r5+20], %f751;
	@%p17 bra 	$L__BB0_65;
	mov.f32 	%f752, 0f00000000;
	@%p99 bra 	$L__BB0_64;
	mad.lo.s32 	%r126, %r133, 1176, %r25;
	add.s32 	%r127, %r126, 1;
	mul.wide.u32 	%rd113, %r127, 4;
	add.s64 	%rd114, %rd2, %rd113;
	ld.global.nc.f32 	%f752, [%rd114];
$L__BB0_64:
	st.shared.f32 	[%r5+24], %f752;
$L__BB0_65:
	@%p18 bra 	$L__BB0_69;
	mov.f32 	%f753, 0f00000000;
	@%p100 bra 	$L__BB0_68;
	mad.lo.s32 	%r128, %r133, 1176, %r26;
	add.s32 	%r129, %r128, 1;
	mul.wide.u32 	%rd115, %r129, 4;
	add.s64 	%rd116, %rd2, %rd115;
	ld.global.nc.f32 	%f753, [%rd116];
$L__BB0_68:
	st.shared.f32 	[%r5+28], %f753;
$L__BB0_69:
	@%p19 bra 	$L__BB0_71;
	ld.global.nc.f32 	%f512, [%rd3+8];
	st.shared.f32 	[%r15], %f512;
$L__BB0_71:
	@%p20 bra 	$L__BB0_73;
	ld.global.nc.f32 	%f513, [%rd3+20];
	st.shared.f32 	[%r15+4], %f513;
$L__BB0_73:
	bar.sync 	0;
	ld.shared.f32 	%f514, [%r17];
	ld.shared.f32 	%f515, [%r17+28];
	ld.shared.f32 	%f516, [%r17+56];
	ld.shared.f32 	%f517, [%r17+252];
	ld.shared.f32 	%f518, [%r17+280];
	ld.shared.f32 	%f519, [%r17+308];
	ld.shared.f32 	%f520, [%r18];
	ld.shared.f32 	%f521, [%r18+4];
	ld.shared.f32 	%f522, [%r18+8];
	ld.shared.f32 	%f523, [%r18+12];
	ld.shared.f32 	%f524, [%r18+16];
	ld.shared.f32 	%f525, [%r18+20];
	fma.rn.f32 	%f526, %f514, %f520, %f35;
	fma.rn.f32 	%f527, %f515, %f521, %f526;
	fma.rn.f32 	%f528, %f516, %f522, %f527;
	fma.rn.f32 	%f529, %f517, %f523, %f528;
	fma.rn.f32 	%f530, %f518, %f524, %f529;
	fma.rn.f32 	%f531, %f519, %f525, %f530;
	ld.shared.f32 	%f532, [%r17+504];
	ld.shared.f32 	%f533, [%r17+532];
	ld.shared.f32 	%f534, [%r17+560];
	ld.shared.f32 	%f535, [%r17+756];
	ld.shared.f32 	%f536, [%r17+784];
	ld.shared.f32 	%f537, [%r17+812];
	ld.shared.f32 	%f538, [%r18+24];
	ld.shared.f32 	%f539, [%r18+28];
	ld.shared.f32 	%f540, [%r18+32];
	ld.shared.f32 	%f541, [%r18+36];
	ld.shared.f32 	%f542, [%r18+40];
	ld.shared.f32 	%f543, [%r18+44];
	fma.rn.f32 	%f544, %f532, %f538, %f531;
	fma.rn.f32 	%f545, %f533, %f539, %f544;
	fma.rn.f32 	%f546, %f534, %f540, %f545;
	fma.rn.f32 	%f547, %f535, %f541, %f546;
	fma.rn.f32 	%f548, %f536, %f542, %f547;
	fma.rn.f32 	%f549, %f537, %f543, %f548;
	ld.shared.f32 	%f550, [%r17+1008];
	ld.shared.f32 	%f551, [%r17+1036];
	ld.shared.f32 	%f552, [%r17+1064];
	ld.shared.f32 	%f553, [%r17+1260];
	ld.shared.f32 	%f554, [%r17+1288];
	ld.shared.f32 	%f555, [%r17+1316];
	ld.shared.f32 	%f556, [%r18+48];
	ld.shared.f32 	%f557, [%r18+52];
	ld.shared.f32 	%f558, [%r18+56];
	ld.shared.f32 	%f559, [%r18+60];
	ld.shared.f32 	%f560, [%r18+64];
	ld.shared.f32 	%f561, [%r18+68];
	fma.rn.f32 	%f562, %f550, %f556, %f549;
	fma.rn.f32 	%f563, %f551, %f557, %f562;
	fma.rn.f32 	%f564, %f552, %f558, %f563;
	fma.rn.f32 	%f565, %f553, %f559, %f564;
	fma.rn.f32 	%f566, %f554, %f560, %f565;
	fma.rn.f32 	%f567, %f555, %f561, %f566;
	ld.shared.f32 	%f568, [%r17+1512];
	ld.shared.f32 	%f569, [%r17+1540];
	ld.shared.f32 	%f570, [%r17+1568];
	ld.shared.f32 	%f571, [%r17+1764];
	ld.shared.f32 	%f572, [%r17+1792];
	ld.shared.f32 	%f573, [%r17+1820];
	ld.shared.f32 	%f574, [%r18+72];
	ld.shared.f32 	%f575, [%r18+76];
	ld.shared.f32 	%f576, [%r18+80];
	ld.shared.f32 	%f577, [%r18+84];
	ld.shared.f32 	%f578, [%r18+88];
	ld.shared.f32 	%f579, [%r18+92];
	fma.rn.f32 	%f580, %f568, %f574, %f567;
	fma.rn.f32 	%f581, %f569, %f575, %f580;
	fma.rn.f32 	%f582, %f570, %f576, %f581;
	fma.rn.f32 	%f583, %f571, %f577, %f582;
	fma.rn.f32 	%f584, %f572, %f578, %f583;
	fma.rn.f32 	%f585, %f573, %f579, %f584;
	ld.shared.f32 	%f586, [%r17+2016];
	ld.shared.f32 	%f587, [%r17+2044];
	ld.shared.f32 	%f588, [%r17+2072];
	ld.shared.f32 	%f589, [%r17+2268];
	ld.shared.f32 	%f590, [%r17+2296];
	ld.shared.f32 	%f591, [%r17+2324];
	ld.shared.f32 	%f592, [%r18+96];
	ld.shared.f32 	%f593, [%r18+100];
	ld.shared.f32 	%f594, [%r18+104];
	ld.shared.f32 	%f595, [%r18+108];
	ld.shared.f32 	%f596, [%r18+112];
	ld.shared.f32 	%f597, [%r18+116];
	fma.rn.f32 	%f598, %f586, %f592, %f585;
	fma.rn.f32 	%f599, %f587, %f593, %f598;
	fma.rn.f32 	%f600, %f588, %f594, %f599;
	fma.rn.f32 	%f601, %f589, %f595, %f600;
	fma.rn.f32 	%f602, %f590, %f596, %f601;
	fma.rn.f32 	%f603, %f591, %f597, %f602;
	ld.shared.f32 	%f604, [%r17+2520];
	ld.shared.f32 	%f605, [%r17+2548];
	ld.shared.f32 	%f606, [%r17+2576];
	ld.shared.f32 	%f607, [%r17+2772];
	ld.shared.f32 	%f608, [%r17+2800];
	ld.shared.f32 	%f609, [%r17+2828];
	ld.shared.f32 	%f610, [%r18+120];
	ld.shared.f32 	%f611, [%r18+124];
	ld.shared.f32 	%f612, [%r18+128];
	ld.shared.f32 	%f613, [%r18+132];
	ld.shared.f32 	%f614, [%r18+136];
	ld.shared.f32 	%f615, [%r18+140];
	fma.rn.f32 	%f616, %f604, %f610, %f603;
	fma.rn.f32 	%f617, %f605, %f611, %f616;
	fma.rn.f32 	%f618, %f606, %f612, %f617;
	fma.rn.f32 	%f619, %f607, %f613, %f618;
	fma.rn.f32 	%f620, %f608, %f614, %f619;
	fma.rn.f32 	%f621, %f609, %f615, %f620;
	ld.shared.f32 	%f622, [%r17+3024];
	ld.shared.f32 	%f623, [%r17+3052];
	ld.shared.f32 	%f624, [%r17+3080];
	ld.shared.f32 	%f625, [%r17+3276];
	ld.shared.f32 	%f626, [%r17+3304];
	ld.shared.f32 	%f627, [%r17+3332];
	ld.shared.f32 	%f628, [%r18+144];
	ld.shared.f32 	%f629, [%r18+148];
	ld.shared.f32 	%f630, [%r18+152];
	ld.shared.f32 	%f631, [%r18+156];
	ld.shared.f32 	%f632, [%r18+160];
	ld.shared.f32 	%f633, [%r18+164];
	fma.rn.f32 	%f634, %f622, %f628, %f621;
	fma.rn.f32 	%f635, %f623, %f629, %f634;
	fma.rn.f32 	%f636, %f624, %f630, %f635;
	fma.rn.f32 	%f637, %f625, %f631, %f636;
	fma.rn.f32 	%f638, %f626, %f632, %f637;
	fma.rn.f32 	%f639, %f627, %f633, %f638;
	ld.shared.f32 	%f640, [%r17+3528];
	ld.shared.f32 	%f641, [%r17+3556];
	ld.shared.f32 	%f642, [%r17+3584];
	ld.shared.f32 	%f643, [%r17+3780];
	ld.shared.f32 	%f644, [%r17+3808];
	ld.shared.f32 	%f645, [%r17+3836];
	ld.shared.f32 	%f646, [%r18+168];
	ld.shared.f32 	%f647, [%r18+172];
	ld.shared.f32 	%f648, [%r18+176];
	ld.shared.f32 	%f649, [%r18+180];
	ld.shared.f32 	%f650, [%r18+184];
	ld.shared.f32 	%f651, [%r18+188];
	fma.rn.f32 	%f652, %f640, %f646, %f639;
	fma.rn.f32 	%f653, %f641, %f647, %f652;
	fma.rn.f32 	%f654, %f642, %f648, %f653;
	fma.rn.f32 	%f655, %f643, %f649, %f654;
	fma.rn.f32 	%f656, %f644, %f650, %f655;
	fma.rn.f32 	%f657, %f645, %f651, %f656;
	ld.shared.f32 	%f658, [%r17+4032];
	ld.shared.f32 	%f659, [%r17+4060];
	ld.shared.f32 	%f660, [%r17+4088];
	ld.shared.f32 	%f661, [%r17+4284];
	ld.shared.f32 	%f662, [%r17+4312];
	ld.shared.f32 	%f663, [%r17+4340];
	ld.shared.f32 	%f664, [%r18+192];
	ld.shared.f32 	%f665, [%r18+196];
	ld.shared.f32 	%f666, [%r18+200];
	ld.shared.f32 	%f667, [%r18+204];
	ld.shared.f32 	%f668, [%r18+208];
	ld.shared.f32 	%f669, [%r18+212];
	fma.rn.f32 	%f670, %f658, %f664, %f657;
	fma.rn.f32 	%f671, %f659, %f665, %f670;
	fma.rn.f32 	%f672, %f660, %f666, %f671;
	fma.rn.f32 	%f673, %f661, %f667, %f672;
	fma.rn.f32 	%f674, %f662, %f668, %f673;
	fma.rn.f32 	%f675, %f663, %f669, %f674;
	ld.shared.f32 	%f676, [%r17+4536];
	ld.shared.f32 	%f677, [%r17+4564];
	ld.shared.f32 	%f678, [%r17+4592];
	ld.shared.f32 	%f679, [%r17+4788];
	ld.shared.f32 	%f680, [%r17+4816];
	ld.shared.f32 	%f681, [%r17+4844];
	ld.shared.f32 	%f682, [%r18+216];
	ld.shared.f32 	%f683, [%r18+220];
	ld.shared.f32 	%f684, [%r18+224];
	ld.shared.f32 	%f685, [%r18+228];
	ld.shared.f32 	%f686, [%r18+232];
	ld.shared.f32 	%f687, [%r18+236];
	fma.rn.f32 	%f688, %f676, %f682, %f675;
	fma.rn.f32 	%f689, %f677, %f683, %f688;
	fma.rn.f32 	%f690, %f678, %f684, %f689;
	fma.rn.f32 	%f691, %f679, %f685, %f690;
	fma.rn.f32 	%f692, %f680, %f686, %f691;
	fma.rn.f32 	%f693, %f681, %f687, %f692;
	ld.shared.f32 	%f694, [%r17+5040];
	ld.shared.f32 	%f695, [%r17+5068];
	ld.shared.f32 	%f696, [%r17+5096];
	ld.shared.f32 	%f697, [%r17+5292];
	ld.shared.f32 	%f698, [%r17+5320];
	ld.shared.f32 	%f699, [%r17+5348];
	ld.shared.f32 	%f700, [%r18+240];
	ld.shared.f32 	%f701, [%r18+244];
	ld.shared.f32 	%f702, [%r18+248];
	ld.shared.f32 	%f703, [%r18+252];
	ld.shared.f32 	%f704, [%r18+256];
	ld.shared.f32 	%f705, [%r18+260];
	fma.rn.f32 	%f706, %f694, %f700, %f693;
	fma.rn.f32 	%f707, %f695, %f701, %f706;
	fma.rn.f32 	%f708, %f696, %f702, %f707;
	fma.rn.f32 	%f709, %f697, %f703, %f708;
	fma.rn.f32 	%f710, %f698, %f704, %f709;
	fma.rn.f32 	%f711, %f699, %f705, %f710;
	ld.shared.f32 	%f712, [%r17+5544];
	ld.shared.f32 	%f713, [%r17+5572];
	ld.shared.f32 	%f714, [%r17+5600];
	ld.shared.f32 	%f715, [%r17+5796];
	ld.shared.f32 	%f716, [%r17+5824];
	ld.shared.f32 	%f717, [%r17+5852];
	ld.shared.f32 	%f718, [%r18+264];
	ld.shared.f32 	%f719, [%r18+268];
	ld.shared.f32 	%f720, [%r18+272];
	ld.shared.f32 	%f721, [%r18+276];
	ld.shared.f32 	%f722, [%r18+280];
	ld.shared.f32 	%f723, [%r18+284];
	fma.rn.f32 	%f724, %f712, %f718, %f711;
	fma.rn.f32 	%f725, %f713, %f719, %f724;
	fma.rn.f32 	%f726, %f714, %f720, %f725;
	fma.rn.f32 	%f727, %f715, %f721, %f726;
	fma.rn.f32 	%f728, %f716, %f722, %f727;
	fma.rn.f32 	%f729, %f717, %f723, %f728;
	add.s32 	%r133, %r133, 1;
	setp.ne.s32 	%p101, %r133, 8;
	@%p101 bra 	$L__BB0_1;
	ld.param.u64 	%rd120, [default_function_kernel0_param_2];
	cvta.to.global.u64 	%rd117, %rd120;
	mad.lo.s32 	%r130, %r2, 49, %r1;
	mad.lo.s32 	%r131, %r13, 196, %r130;
	add.s32 	%r132, %r131, %r16;
	mul.wide.u32 	%rd118, %r132, 4;
	add.s64 	%rd119, %rd117, %rd118;
	st.global.f32 	[%rd119], %f729;
	ret;

}


// ===== COMPILED SASS (sm_100) =====

	.target	sm_100

	.elftype	@"ET_EXEC"


//--------------------- .note.nv.tkinfo           --------------------------
	.section	.note.nv.tkinfo,"",@"SHT_NOTE"
	.sectionflags	@"SHF_NOTE_NV_TKINFO"
	.tkinfo
        /*0018*/ 	.word	0x00000002
        /*0030*/ 	.string	""
        /*0030*/ 	.string	"ptxas"
        /*0030*/ 	.string	"Cuda compilation tools, release 13.0, V13.0.88"
        /*0030*/ 	.string	"Build cuda_13.0.r13.0/compiler.36424714_0"
        /*0030*/ 	.string	"-arch sm_100 -m 64 "



//--------------------- .note.nv.cuinfo           --------------------------
	.section	.note.nv.cuinfo,"",@"SHT_NOTE"
	.sectionflags	@"SHF_NOTE_NV_CUINFO"
        /*0018*/ 	.short	0x0002
        /*001a*/ 	.short	0x0064
        /*001c*/ 	.short	0x0082
	.zero		2


//--------------------- .nv.info                  --------------------------
	.section	.nv.info,"",@"SHT_CUDA_INFO"
	.align	4


	//----- nvinfo : EIATTR_REGCOUNT
	.align		4
        /*0000*/ 	.byte	0x04, 0x2f
        /*0002*/ 	.short	(.L_1 - .L_0)
	.align		4
.L_0:
        /*0004*/ 	.word	index@(default_function_kernel0)
        /*0008*/ 	.word	0x00000048


	//----- nvinfo : EIATTR_FRAME_SIZE
	.align		4
.L_1:
        /*000c*/ 	.byte	0x04, 0x11
        /*000e*/ 	.short	(.L_3 - .L_2)
	.align		4
.L_2:
        /*0010*/ 	.word	index@(default_function_kernel0)
        /*0014*/ 	.word	0x00000000


	//----- nvinfo : EIATTR_MIN_STACK_SIZE
	.align		4
.L_3:
        /*0018*/ 	.byte	0x04, 0x12
        /*001a*/ 	.short	(.L_5 - .L_4)
	.align		4
.L_4:
        /*001c*/ 	.word	index@(default_function_kernel0)
        /*0020*/ 	.word	0x00000000
.L_5:


//--------------------- .nv.compat                --------------------------
	.section	.nv.compat,"",@"SHT_CUDA_COMPAT_INFO"
	.align	4
        /*0000*/ 	.byte	0x02, 0x09, 0x00, 0x00, 0x02, 0x02, 0x01, 0x00, 0x02, 0x05, 0x05, 0x00, 0x03, 0x07, 0x01, 0x01
        /*0010*/ 	.byte	0x02, 0x03, 0x00, 0x00, 0x02, 0x06, 0x01, 0x00, 0x04, 0x0b, 0x08, 0x00, 0x09, 0x00, 0x00, 0x00
        /*0020*/ 	.byte	0x00, 0x00, 0x00, 0x00


//--------------------- .nv.info.default_function_kernel0 --------------------------
	.section	.nv.info.default_function_kernel0,"",@"SHT_CUDA_INFO"
	.sectionflags	@""
	.align	4


	//----- nvinfo : EIATTR_CUDA_API_VERSION
	.align		4
        /*0000*/ 	.byte	0x04, 0x37
        /*0002*/ 	.short	(.L_7 - .L_6)
.L_6:
        /*0004*/ 	.word	0x00000082


	//----- nvinfo : EIATTR_KPARAM_INFO
	.align		4
.L_7:
        /*0008*/ 	.byte	0x04, 0x17
        /*000a*/ 	.short	(.L_9 - .L_8)
.L_8:
        /*000c*/ 	.word	0x00000000
        /*0010*/ 	.short	0x0002
        /*0012*/ 	.short	0x0010
        /*0014*/ 	.byte	0x00, 0xf5, 0x21, 0x00


	//----- nvinfo : EIATTR_KPARAM_INFO
	.align		4
.L_9:
        /*0018*/ 	.byte	0x04, 0x17
        /*001a*/ 	.short	(.L_11 - .L_10)
.L_10:
        /*001c*/ 	.word	0x00000000
        /*0020*/ 	.short	0x0001
        /*0022*/ 	.short	0x0008
        /*0024*/ 	.byte	0x00, 0xf5, 0x21, 0x00


	//----- nvinfo : EIATTR_KPARAM_INFO
	.align		4
.L_11:
        /*0028*/ 	.byte	0x04, 0x17
        /*002a*/ 	.short	(.L_13 - .L_12)
.L_12:
        /*002c*/ 	.word	0x00000000
        /*0030*/ 	.short	0x0000
        /*0032*/ 	.short	0x0000
        /*0034*/ 	.byte	0x00, 0xf5, 0x21, 0x00


	//----- nvinfo : EIATTR_SPARSE_MMA_MASK
	.align		4
.L_13:
        /*0038*/ 	.byte	0x03, 0x50
        /*003a*/ 	.short	0x0000


	//----- nvinfo : EIATTR_MAXREG_COUNT
	.align		4
        /*003c*/ 	.byte	0x03, 0x1b
        /*003e*/ 	.short	0x00ff


	//----- nvinfo : EIATTR_NUM_BARRIERS
	.align		4
        /*0040*/ 	.byte	0x02, 0x4c
        /*0042*/ 	.byte	0x01
	.zero		1


	//----- nvinfo : EIATTR_MERCURY_ISA_VERSION
	.align		4
        /*0044*/ 	.byte	0x03, 0x5f
        /*0046*/ 	.short	0x0101


	//----- nvinfo : EIATTR_VRC_CTA_INIT_COUNT
	.align		4
        /*0048*/ 	.byte	0x02, 0x4a
	.zero		1
	.zero		1


	//----- nvinfo : EIATTR_EXIT_INSTR_OFFSETS
	.align		4
        /*004c*/ 	.byte	0x04, 0x1c
        /*004e*/ 	.short	(.L_15 - .L_14)


	//   ....[0]....
.L_14:
        /*0050*/ 	.word	0x00004ea0


	//----- nvinfo : EIATTR_CRS_STACK_SIZE
	.align		4
.L_15:
        /*0054*/ 	.byte	0x04, 0x1e
        /*0056*/ 	.short	(.L_17 - .L_16)
.L_16:
        /*0058*/ 	.word	0x00000000


	//----- nvinfo : EIATTR_CBANK_PARAM_SIZE
	.align		4
.L_17:
        /*005c*/ 	.byte	0x03, 0x19
        /*005e*/ 	.short	0x0018


	//----- nvinfo : EIATTR_PARAM_CBANK
	.align		4
        /*0060*/ 	.byte	0x04, 0x0a
        /*0062*/ 	.short	(.L_19 - .L_18)
	.align		4
.L_18:
        /*0064*/ 	.word	index@(.nv.constant0.default_function_kernel0)
        /*0068*/ 	.short	0x0380
        /*006a*/ 	.short	0x0018


	//----- nvinfo : EIATTR_SW_WAR
	.align		4
.L_19:
        /*006c*/ 	.byte	0x04, 0x36
        /*006e*/ 	.short	(.L_21 - .L_20)
.L_20:
        /*0070*/ 	.word	0x00000008
.L_21:


//--------------------- .nv.callgraph             --------------------------
	.section	.nv.callgraph,"",@"SHT_CUDA_CALLGRAPH"
	.align	4
	.sectionentsize	8
	.align		4
        /*0000*/ 	.word	0x00000000
	.align		4
        /*0004*/ 	.word	0xffffffff
	.align		4
        /*0008*/ 	.word	0x00000000
	.align		4
        /*000c*/ 	.word	0xfffffffe
	.align		4
        /*0010*/ 	.word	0x00000000
	.align		4
        /*0014*/ 	.word	0xfffffffd
	.align		4
        /*0018*/ 	.word	0x00000000
	.align		4
        /*001c*/ 	.word	0xfffffffc


//--------------------- .text.default_function_kernel0 --------------------------
	.section	.text.default_function_kernel0,"ax",@progbits
	.align	128
        .global         default_function_kernel0
        .type           default_function_kernel0,@function
        .size           default_function_kernel0,(.L_x_26 - default_function_kernel0)
        .other          default_function_kernel0,@"STO_CUDA_ENTRY STV_DEFAULT"
default_function_kernel0:
.text.default_function_kernel0:
[----:B------:R-:W-:Y:S01]  /*0000*/  LDC R1, c[0x0][0x37c] ;  /* 0x0000df00ff017b82 */ /* 0x000fe20000000800 */
[----:B------:R-:W0:Y:S01]  /*0010*/  S2R R0, SR_TID.X ;  /* 0x0000000000007919 */ /* 0x000e220000002100 */
[----:B------:R-:W-:Y:S01]  /*0020*/  MOV R39, 0x400 ;  /* 0x0000040000277802 */ /* 0x000fe20000000f00 */
[----:B------:R-:W1:Y:S01]  /*0030*/  LDCU.64 UR4, c[0x0][0x358] ;  /* 0x00006b00ff0477ac */ /* 0x000e620008000a00 */
[----:B------:R-:W2:Y:S02]  /*0040*/  S2R R3, SR_TID.Y ;  /* 0x0000000000037919 */ /* 0x000ea40000002200 */
[----:B------:R-:W-:Y:S01]  /*0050*/  IADD3 R19, PT, PT, R39, 0x17a0, RZ ;  /* 0x000017a027137810 */ /* 0x000fe20007ffe0ff */
[----:B------:R-:W3:Y:S01]  /*0060*/  LDCU.64 UR8, c[0x0][0x380] ;  /* 0x00007000ff0877ac */ /* 0x000ee20008000a00 */
[----:B------:R-:W4:Y:S01]  /*0070*/  S2R R2, SR_TID.Z ;  /* 0x0000000000027919 */ /* 0x000f220000002300 */
[----:B------:R-:W0:Y:S01]  /*0080*/  LDCU.64 UR6, c[0x0][0x388] ;  /* 0x00007100ff0677ac */ /* 0x000e220008000a00 */
[----:B------:R-:W5:Y:S01]  /*0090*/  S2R R6, SR_CgaCtaId ;  /* 0x0000000000067919 */ /* 0x000f620000008800 */
[----:B0-----:R-:W-:-:S02]  /*00a0*/  IMAD.SHL.U32 R4, R0, 0x2, RZ ;  /* 0x0000000200047824 */ /* 0x001fc400078e00ff */
[----:B------:R-:W-:Y:S02]  /*00b0*/  IMAD.SHL.U32 R10, R0, 0x2, RZ ;  /* 0x00000002000a7824 */ /* 0x000fe400078e00ff */
[C---:B--2---:R-:W-:Y:S02]  /*00c0*/  IMAD R21, R3.reuse, 0xb, R4 ;  /* 0x0000000b03157824 */ /* 0x044fe400078e0204 */
[----:B------:R-:W-:Y:S02]  /*00d0*/  IMAD R9, R3, 0xb, R10 ;  /* 0x0000000b03097824 */ /* 0x000fe400078e020a */
[----:B----4-:R-:W-:Y:S01]  /*00e0*/  IMAD R5, R2, 0x18, RZ ;  /* 0x0000001802057824 */ /* 0x010fe200078e02ff */
[----:B------:R-:W-:Y:S01]  /*00f0*/  LOP3.LUT R7, R21, 0xffff, RZ, 0xc0, !PT ;  /* 0x0000ffff15077812 */ /* 0x000fe200078ec0ff */
[----:B------:R-:W-:Y:S01]  /*0100*/  VIADD R10, R9, 0x1 ;  /* 0x00000001090a7836 */ /* 0x000fe20000000000 */
[----:B------:R-:W-:Y:S02]  /*0110*/  IADD3 R4, PT, PT, R21, 0x1, RZ ;  /* 0x0000000115047810 */ /* 0x000fe40007ffe0ff */
[----:B-----5:R-:W-:Y:S01]  /*0120*/  LEA R39, R6, R39, 0x18 ;  /* 0x0000002706277211 */ /* 0x020fe200078ec0ff */
[----:B------:R-:W-:Y:S01]  /*0130*/  IMAD R8, R7, 0x5556, RZ ;  /* 0x0000555607087824 */ /* 0x000fe200078e02ff */
[----:B------:R-:W-:-:S02]  /*0140*/  LOP3.LUT R7, R4, 0xffff, RZ, 0xc0, !PT ;  /* 0x0000ffff04077812 */ /* 0x000fc400078ec0ff */
[----:B------:R-:W-:Y:S02]  /*0150*/  LOP3.LUT R10, R10, 0xffff, RZ, 0xc0, !PT ;  /* 0x0000ffff0a0a7812 */ /* 0x000fe400078ec0ff */
[-C--:B------:R-:W-:Y:S01]  /*0160*/  LEA.HI R4, R8, R5.reuse, RZ, 0x10 ;  /* 0x0000000508047211 */ /* 0x080fe200078f80ff */
[----:B------:R-:W-:Y:S01]  /*0170*/  IMAD R8, R7, 0x5556, RZ ;  /* 0x0000555607087824 */ /* 0x000fe200078e02ff */
[----:B------:R-:W-:Y:S01]  /*0180*/  LOP3.LUT R7, R9, 0xffff, RZ, 0xc0, !PT ;  /* 0x0000ffff09077812 */ /* 0x000fe200078ec0ff */
[----:B------:R-:W-:Y:S01]  /*0190*/  IMAD R9, R2, 0x48, R9 ;  /* 0x0000004802097824 */ /* 0x000fe200078e0209 */
[----:B------:R-:W-:Y:S01]  /*01a0*/  ISETP.GT.U32.AND P0, PT, R4, 0x5f, PT ;  /* 0x0000005f0400780c */ /* 0x000fe20003f04070 */
[----:B------:R-:W-:Y:S01]  /*01b0*/  IMAD.SHL.U32 R4, R0, 0x8, RZ ;  /* 0x0000000800047824 */ /* 0x000fe200078e00ff */
[----:B------:R-:W-:Y:S01]  /*01c0*/  LEA.HI R5, R8, R5, RZ, 0x10 ;  /* 0x0000000508057211 */ /* 0x000fe200078f80ff */
[----:B------:R-:W-:Y:S01]  /*01d0*/  IMAD R7, R7, 0xe39, RZ ;  /* 0x00000e3907077824 */ /* 0x000fe200078e02ff */
[----:B------:R-:W-:Y:S01]  /*01e0*/  LEA R19, R6, R19, 0x18 ;  /* 0x0000001306137211 */ /* 0x000fe200078ec0ff */
[----:B------:R-:W-:Y:S01]  /*01f0*/  IMAD R15, R3, 0x36, R4 ;  /* 0x00000036030f7824 */ /* 0x000fe200078e0204 */
[----:B------:R-:W-:Y:S01]  /*0200*/  ISETP.GT.U32.AND P1, PT, R5, 0x5f, PT ;  /* 0x0000005f0500780c */ /* 0x000fe20003f24070 */
[----:B------:R-:W-:Y:S01]  /*0210*/  IMAD R5, R10, 0xe39, RZ ;  /* 0x00000e390a057824 */ /* 0x000fe200078e02ff */
[-C--:B------:R-:W-:Y:S01]  /*0220*/  LEA.HI R7, R7, R2.reuse, RZ, 0xe ;  /* 0x0000000207077211 */ /* 0x080fe200078f70ff */
[C---:B------:R-:W-:Y:S01]  /*0230*/  VIADD R13, R15.reuse, 0x6 ;  /* 0x000000060f0d7836 */ /* 0x040fe20000000000 */
[C---:B------:R-:W-:Y:S01]  /*0240*/  LOP3.LUT R4, R15.reuse, 0xffff, RZ, 0xc0, !PT ;  /* 0x0000ffff0f047812 */ /* 0x040fe200078ec0ff */
[----:B------:R-:W-:Y:S01]  /*0250*/  VIADD R11, R15, 0x7 ;  /* 0x000000070f0b7836 */ /* 0x000fe20000000000 */
[----:B------:R-:W-:Y:S01]  /*0260*/  LEA.HI R8, R5, R2, RZ, 0xe ;  /* 0x0000000205087211 */ /* 0x000fe200078f70ff */
[----:B------:R-:W-:Y:S01]  /*0270*/  VIADD R23, R15, 0x2 ;  /* 0x000000020f177836 */ /* 0x000fe20000000000 */
[----:B------:R-:W-:Y:S01]  /*0280*/  ISETP.GT.U32.OR P0, PT, R7, 0x3, P0 ;  /* 0x000000030700780c */ /* 0x000fe20000704470 */
[----:B------:R-:W-:Y:S01]  /*0290*/  IMAD R5, R4, 0x411, RZ ;  /* 0x0000041104057824 */ /* 0x000fe200078e02ff */
[----:B------:R-:W-:Y:S01]  /*02a0*/  ISETP.GT.U32.OR P1, PT, R8, 0x3, P1 ;  /* 0x000000030800780c */ /* 0x000fe20000f24470 */
[----:B------:R-:W-:Y:S01]  /*02b0*/  IMAD R12, R4, 0x2493, RZ ;  /* 0x00002493040c7824 */ /* 0x000fe200078e02ff */
[----:B------:R-:W-:-:S02]  /*02c0*/  ISETP.GT.U32.OR P3, PT, R9, 0x11f, P0 ;  /* 0x0000011f0900780c */ /* 0x000fc40000764470 */
[----:B------:R-:W-:Y:S02]  /*02d0*/  SHF.R.U32.HI R4, RZ, 0x10, R5 ;  /* 0x00000010ff047819 */ /* 0x000fe40000011605 */
[----:B------:R-:W-:Y:S02]  /*02e0*/  SHF.R.U32.HI R12, RZ, 0x10, R12 ;  /* 0x00000010ff0c7819 */ /* 0x000fe4000001160c */
[----:B------:R-:W-:Y:S02]  /*02f0*/  LOP3.LUT R5, R13, 0xffff, RZ, 0xc0, !PT ;  /* 0x0000ffff0d057812 */ /* 0x000fe400078ec0ff */
[----:B------:R-:W-:Y:S01]  /*0300*/  IADD3 R6, PT, PT, RZ, -R4, RZ ;  /* 0x80000004ff067210 */ /* 0x000fe20007ffe0ff */
[----:B------:R-:W-:Y:S01]  /*0310*/  IMAD.MOV R8, RZ, RZ, -R12 ;  /* 0x000000ffff087224 */ /* 0x000fe200078e0a0c */
[----:B------:R-:W-:Y:S01]  /*0320*/  ISETP.GT.U32.OR P0, PT, R9, 0x11e, P1 ;  /* 0x0000011e0900780c */ /* 0x000fe20000f04470 */
[C---:B------:R-:W-:Y:S01]  /*0330*/  IMAD R7, R5.reuse, 0x411, RZ ;  /* 0x0000041105077824 */ /* 0x040fe200078e02ff */
[----:B------:R-:W-:Y:S01]  /*0340*/  PRMT R6, R6, 0x7710, RZ ;  /* 0x0000771006067816 */ /* 0x000fe200000000ff */
[----:B------:R-:W-:Y:S01]  /*0350*/  IMAD R9, R5, 0x2493, RZ ;  /* 0x0000249305097824 */ /* 0x000fe200078e02ff */
[----:B------:R-:W-:-:S02]  /*0360*/  PRMT R8, R8, 0x7710, RZ ;  /* 0x0000771008087816 */ /* 0x000fc400000000ff */
[----:B------:R-:W-:Y:S01]  /*0370*/  SHF.R.U32.HI R7, RZ, 0x10, R7 ;  /* 0x00000010ff077819 */ /* 0x000fe20000011607 */
[C---:B------:R-:W-:Y:S01]  /*0380*/  IMAD.IADD R5, R15.reuse, 0x1, R6 ;  /* 0x000000010f057824 */ /* 0x040fe200078e0206 */
[----:B------:R-:W-:Y:S02]  /*0390*/  IADD3 R6, PT, PT, R15, R8, RZ ;  /* 0x000000080f067210 */ /* 0x000fe40007ffe0ff */
[----:B------:R-:W-:Y:S02]  /*03a0*/  LOP3.LUT R10, R11, 0xffff, RZ, 0xc0, !PT ;  /* 0x0000ffff0b0a7812 */ /* 0x000fe400078ec0ff */
[----:B------:R-:W-:Y:S02]  /*03b0*/  SHF.R.U32.HI R8, RZ, 0x10, R9 ;  /* 0x00000010ff087819 */ /* 0x000fe40000011609 */
[----:B------:R-:W-:Y:S01]  /*03c0*/  LOP3.LUT R5, R5, 0xffff, RZ, 0xc0, !PT ;  /* 0x0000ffff05057812 */ /* 0x000fe200078ec0ff */
[----:B------:R-:W-:Y:S01]  /*03d0*/  IMAD R10, R10, 0x411, RZ ;  /* 0x000004110a0a7824 */ /* 0x000fe200078e02ff */
[----:B------:R-:W-:Y:S01]  /*03e0*/  LOP3.LUT R9, R6, 0xffff, RZ, 0xc0, !PT ;  /* 0x0000ffff06097812 */ /* 0x000fe200078ec0ff */
[----:B------:R-:W-:Y:S01]  /*03f0*/  IMAD.MOV R6, RZ, RZ, -R7 ;  /* 0x000000ffff067224 */ /* 0x000fe200078e0a07 */
[----:B------:R-:W-:Y:S01]  /*0400*/  LEA.HI R4, R5, R4, RZ, 0x1f ;  /* 0x0000000405047211 */ /* 0x000fe200078ff8ff */
[----:B------:R-:W-:Y:S01]  /*0410*/  IMAD.MOV R5, RZ, RZ, -R8 ;  /* 0x000000ffff057224 */ /* 0x000fe200078e0a08 */
[----:B------:R-:W-:-:S02]  /*0420*/  LEA.HI R12, R9, R12, RZ, 0x1f ;  /* 0x0000000c090c7211 */ /* 0x000fc400078ff8ff */
[----:B------:R-:W-:Y:S02]  /*0430*/  PRMT R6, R6, 0x7710, RZ ;  /* 0x0000771006067816 */ /* 0x000fe400000000ff */
[----:B------:R-:W-:Y:S02]  /*0440*/  SHF.R.U32.HI R9, RZ, 0x10, R10 ;  /* 0x00000010ff097819 */ /* 0x000fe4000001160a */
[----:B------:R-:W-:Y:S01]  /*0450*/  PRMT R10, R5, 0x7710, RZ ;  /* 0x00007710050a7816 */ /* 0x000fe200000000ff */
[----:B------:R-:W-:Y:S01]  /*0460*/  IMAD.IADD R5, R13, 0x1, R6 ;  /* 0x000000010d057824 */ /* 0x000fe200078e0206 */
[----:B------:R-:W-:Y:S01]  /*0470*/  IADD3 R26, PT, PT, R15, 0x1, RZ ;  /* 0x000000010f1a7810 */ /* 0x000fe20007ffe0ff */
[----:B------:R-:W-:Y:S01]  /*0480*/  IMAD.MOV R16, RZ, RZ, -R9 ;  /* 0x000000ffff107224 */ /* 0x000fe200078e0a09 */
[----:B------:R-:W-:Y:S02]  /*0490*/  IADD3 R6, PT, PT, R13, R10, RZ ;  /* 0x0000000a0d067210 */ /* 0x000fe40007ffe0ff */
[----:B------:R-:W-:-:S02]  /*04a0*/  LOP3.LUT R14, R5, 0xffff, RZ, 0xc0, !PT ;  /* 0x0000ffff050e7812 */ /* 0x000fc400078ec0ff */
[----:B------:R-:W-:Y:S02]  /*04b0*/  PRMT R16, R16, 0x7710, RZ ;  /* 0x0000771010107816 */ /* 0x000fe400000000ff */
[----:B------:R-:W-:Y:S02]  /*04c0*/  LOP3.LUT R10, R26, 0xffff, RZ, 0xc0, !PT ;  /* 0x0000ffff1a0a7812 */ /* 0x000fe400078ec0ff */
[----:B------:R-:W-:Y:S01]  /*04d0*/  LEA.HI R5, R14, R7, RZ, 0x1f ;  /* 0x000000070e057211 */ /* 0x000fe200078ff8ff */
[----:B------:R-:W-:Y:S01]  /*04e0*/  IMAD.IADD R7, R11, 0x1, R16 ;  /* 0x000000010b077824 */ /* 0x000fe200078e0210 */
[----:B------:R-:W-:Y:S01]  /*04f0*/  LOP3.LUT R17, R6, 0xffff, RZ, 0xc0, !PT ;  /* 0x0000ffff06117812 */ /* 0x000fe200078ec0ff */
[C---:B------:R-:W-:Y:S01]  /*0500*/  IMAD R16, R10.reuse, 0x411, RZ ;  /* 0x000004110a107824 */ /* 0x040fe200078e02ff */
[----:B------:R-:W-:Y:S02]  /*0510*/  LOP3.LUT R14, R23, 0xffff, RZ, 0xc0, !PT ;  /* 0x0000ffff170e7812 */ /* 0x000fe400078ec0ff */
[----:B------:R-:W-:Y:S01]  /*0520*/  LEA.HI R6, R17, R8, RZ, 0x1f ;  /* 0x0000000811067211 */ /* 0x000fe200078ff8ff */
[----:B------:R-:W-:Y:S01]  /*0530*/  IMAD R17, R10, 0x2493, RZ ;  /* 0x000024930a117824 */ /* 0x000fe200078e02ff */
[----:B------:R-:W-:Y:S01]  /*0540*/  LOP3.LUT R18, R7, 0xffff, RZ, 0xc0, !PT ;  /* 0x0000ffff07127812 */ /* 0x000fe200078ec0ff */
[C---:B------:R-:W-:Y:S01]  /*0550*/  IMAD R32, R14.reuse, 0x411, RZ ;  /* 0x000004110e207824 */ /* 0x040fe200078e02ff */
[----:B------:R-:W-:Y:S01]  /*0560*/  SHF.R.U32.HI R16, RZ, 0x10, R16 ;  /* 0x00000010ff107819 */ /* 0x000fe20000011610 */
[----:B------:R-:W-:Y:S01]  /*0570*/  IMAD R33, R14, 0x2493, RZ ;  /* 0x000024930e217824 */ /* 0x000fe200078e02ff */
[----:B------:R-:W-:-:S02]  /*0580*/  SHF.R.U32.HI R17, RZ, 0x10, R17 ;  /* 0x00000010ff117819 */ /* 0x000fc40000011611 */
[----:B------:R-:W-:Y:S02]  /*0590*/  SHF.R.U32.HI R32, RZ, 0x10, R32 ;  /* 0x00000010ff207819 */ /* 0x000fe40000011620 */
[----:B------:R-:W-:Y:S01]  /*05a0*/  LEA.HI R7, R18, R9, RZ, 0x1f ;  /* 0x0000000912077211 */ /* 0x000fe200078ff8ff */
[----:B------:R-:W-:Y:S01]  /*05b0*/  IMAD.MOV R9, RZ, RZ, -R16 ;  /* 0x000000ffff097224 */ /* 0x000fe200078e0a10 */
[----:B------:R-:W-:Y:S01]  /*05c0*/  IADD3 R14, PT, PT, RZ, -R32, RZ ;  /* 0x80000020ff0e7210 */ /* 0x000fe20007ffe0ff */
[----:B------:R-:W-:Y:S01]  /*05d0*/  IMAD.MOV R25, RZ, RZ, -R17 ;  /* 0x000000ffff197224 */ /* 0x000fe200078e0a11 */
[----:B------:R-:W-:Y:S02]  /*05e0*/  SHF.R.U32.HI R33, RZ, 0x10, R33 ;  /* 0x00000010ff217819 */ /* 0x000fe40000011621 */
[----:B------:R-:W-:Y:S02]  /*05f0*/  PRMT R9, R9, 0x7710, RZ ;  /* 0x0000771009097816 */ /* 0x000fe400000000ff */
[----:B------:R-:W-:Y:S01]  /*0600*/  PRMT R14, R14, 0x7710, RZ ;  /* 0x000077100e0e7816 */ /* 0x000fe200000000ff */
[----:B------:R-:W-:Y:S01]  /*0610*/  IMAD.MOV R22, RZ, RZ, -R33 ;  /* 0x000000ffff167224 */ /* 0x000fe200078e0a21 */
[----:B------:R-:W-:Y:S01]  /*0620*/  PRMT R25, R25, 0x7710, RZ ;  /* 0x0000771019197816 */ /* 0x000fe200000000ff */
[----:B------:R-:W-:Y:S01]  /*0630*/  IMAD.IADD R9, R26, 0x1, R9 ;  /* 0x000000011a097824 */ /* 0x000fe200078e0209 */
[----:B------:R-:W-:-:S02]  /*0640*/  IADD3 R8, PT, PT, R15, 0x3, RZ ;  /* 0x000000030f087810 */ /* 0x000fc40007ffe0ff */
[----:B------:R-:W-:Y:S01]  /*0650*/  IADD3 R14, PT, PT, R23, R14, RZ ;  /* 0x0000000e170e7210 */ /* 0x000fe20007ffe0ff */
[----:B------:R-:W-:Y:S01]  /*0660*/  IMAD.IADD R10, R26, 0x1, R25 ;  /* 0x000000011a0a7824 */ /* 0x000fe200078e0219 */
[----:B------:R-:W-:Y:S02]  /*0670*/  LOP3.LUT R18, R8, 0xffff, RZ, 0xc0, !PT ;  /* 0x0000ffff08127812 */ /* 0x000fe400078ec0ff */
[----:B------:R-:W-:Y:S02]  /*0680*/  LOP3.LUT R25, R14, 0xffff, RZ, 0xc0, !PT ;  /* 0x0000ffff0e197812 */ /* 0x000fe400078ec0ff */
[----:B------:R-:W-:Y:S01]  /*0690*/  LOP3.LUT R9, R9, 0xffff, RZ, 0xc0, !PT ;  /* 0x0000ffff09097812 */ /* 0x000fe200078ec0ff */
[----:B------:R-:W-:Y:S01]  /*06a0*/  IMAD R20, R18, 0x411, RZ ;  /* 0x0000041112147824 */ /* 0x000fe200078e02ff */
[----:B------:R-:W-:Y:S01]  /*06b0*/  PRMT R14, R22, 0x7710, RZ ;  /* 0x00007710160e7816 */ /* 0x000fe200000000ff */
[----:B------:R-:W-:Y:S01]  /*06c0*/  IMAD R22, R18, 0x2493, RZ ;  /* 0x0000249312167824 */ /* 0x000fe200078e02ff */
[----:B------:R-:W-:-:S02]  /*06d0*/  LEA.HI R16, R9, R16, RZ, 0x1f ;  /* 0x0000001009107211 */ /* 0x000fc400078ff8ff */
[----:B------:R-:W-:Y:S01]  /*06e0*/  LOP3.LUT R10, R10, 0xffff, RZ, 0xc0, !PT ;  /* 0x0000ffff0a0a7812 */ /* 0x000fe200078ec0ff */
[----:B------:R-:W-:Y:S01]  /*06f0*/  IMAD.IADD R9, R23, 0x1, R14 ;  /* 0x0000000117097824 */ /* 0x000fe200078e020e */
[----:B------:R-:W-:Y:S02]  /*0700*/  SHF.R.U32.HI R20, RZ, 0x10, R20 ;  /* 0x00000010ff147819 */ /* 0x000fe40000011614 */
[----:B------:R-:W-:Y:S02]  /*0710*/  LEA.HI R17, R10, R17, RZ, 0x1f ;  /* 0x000000110a117211 */ /* 0x000fe400078ff8ff */
[----:B------:R-:W-:Y:S02]  /*0720*/  IADD3 R10, PT, PT, R15, 0x4, RZ ;  /* 0x000000040f0a7810 */ /* 0x000fe40007ffe0ff */
[----:B------:R-:W-:Y:S01]  /*0730*/  LOP3.LUT R14, R9, 0xffff, RZ, 0xc0, !PT ;  /* 0x0000ffff090e7812 */ /* 0x000fe200078ec0ff */
[----:B------:R-:W-:Y:S01]  /*0740*/  VIADD R9, R15, 0x5 ;  /* 0x000000050f097836 */ /* 0x000fe20000000000 */
[----:B------:R-:W-:Y:S01]  /*0750*/  LEA.HI R32, R25, R32, RZ, 0x1f ;  /* 0x0000002019207211 */ /* 0x000fe200078ff8ff */
[----:B------:R-:W-:Y:S01]  /*0760*/  IMAD.MOV R25, RZ, RZ, -R20 ;  /* 0x000000ffff197224 */ /* 0x000fe200078e0a14 */
[----:B------:R-:W-:-:S02]  /*0770*/  SHF.R.U32.HI R22, RZ, 0x10, R22 ;  /* 0x00000010ff167819 */ /* 0x000fc40000011616 */
[----:B------:R-:W-:Y:S02]  /*0780*/  LOP3.LUT R18, R10, 0xffff, RZ, 0xc0, !PT ;  /* 0x0000ffff0a127812 */ /* 0x000fe400078ec0ff */
[----:B------:R-:W-:Y:S01]  /*0790*/  LOP3.LUT R24, R9, 0xffff, RZ, 0xc0, !PT ;  /* 0x0000ffff09187812 */ /* 0x000fe200078ec0ff */
[----:B------:R-:W-:Y:S01]  /*07a0*/  IMAD.MOV R27, RZ, RZ, -R22 ;  /* 0x000000ffff1b7224 */ /* 0x000fe200078e0a16 */
[----:B------:R-:W-:Y:S01]  /*07b0*/  PRMT R25, R25, 0x7710, RZ ;  /* 0x0000771019197816 */ /* 0x000fe200000000ff */
[----:B------:R-:W-:Y:S01]  /*07c0*/  IMAD R28, R18, 0x411, RZ ;  /* 0x00000411121c7824 */ /* 0x000fe200078e02ff */
[----:B------:R-:W-:Y:S01]  /*07d0*/  LEA.HI R33, R14, R33, RZ, 0x1f ;  /* 0x000000210e217211 */ /* 0x000fe200078ff8ff */
[----:B------:R-:W-:Y:S01]  /*07e0*/  IMAD R29, R18, 0x2493, RZ ;  /* 0x00002493121d7824 */ /* 0x000fe200078e02ff */
[----:B------:R-:W-:Y:S01]  /*07f0*/  IADD3 R14, PT, PT, R8, R25, RZ ;  /* 0x00000019080e7210 */ /* 0x000fe20007ffe0ff */
[C---:B------:R-:W-:Y:S01]  /*0800*/  IMAD R30, R24.reuse, 0x411, RZ ;  /* 0x00000411181e7824 */ /* 0x040fe200078e02ff */
[----:B------:R-:W-:Y:S01]  /*0810*/  PRMT R27, R27, 0x7710, RZ ;  /* 0x000077101b1b7816 */ /* 0x000fe200000000ff */
[----:B------:R-:W-:Y:S01]  /*0820*/  IMAD R24, R24, 0x2493, RZ ;  /* 0x0000249318187824 */ /* 0x000fe200078e02ff */
[----:B------:R-:W-:-:S02]  /*0830*/  SHF.R.U32.HI R28, RZ, 0x10, R28 ;  /* 0x00000010ff1c7819 */ /* 0x000fc4000001161c */
[----:B------:R-:W-:Y:S02]  /*0840*/  SHF.R.U32.HI R29, RZ, 0x10, R29 ;  /* 0x00000010ff1d7819 */ /* 0x000fe4000001161d */
[----:B------:R-:W-:Y:S01]  /*0850*/  LOP3.LUT R25, R14, 0xffff, RZ, 0xc0, !PT ;  /* 0x0000ffff0e197812 */ /* 0x000fe200078ec0ff */
[----:B------:R-:W-:Y:S01]  /*0860*/  IMAD.IADD R14, R8, 0x1, R27 ;  /* 0x00000001080e7824 */ /* 0x000fe200078e021b */
[----:B------:R-:W-:Y:S01]  /*0870*/  SHF.R.U32.HI R30, RZ, 0x10, R30 ;  /* 0x00000010ff1e7819 */ /* 0x000fe2000001161e */
[----:B------:R-:W-:Y:S01]  /*0880*/  IMAD.MOV R31, RZ, RZ, -R29 ;  /* 0x000000ffff1f7224 */ /* 0x000fe200078e0a1d */
[----:B------:R-:W-:Y:S02]  /*0890*/  IADD3 R27, PT, PT, RZ, -R28, RZ ;  /* 0x8000001cff1b7210 */ /* 0x000fe40007ffe0ff */
[----:B------:R-:W-:Y:S01]  /*08a0*/  LEA.HI R20, R25, R20, RZ, 0x1f ;  /* 0x0000001419147211 */ /* 0x000fe200078ff8ff */
[----:B------:R-:W-:Y:S01]  /*08b0*/  IMAD.MOV R34, RZ, RZ, -R30 ;  /* 0x000000ffff227224 */ /* 0x000fe200078e0a1e */
[----:B------:R-:W-:-:S02]  /*08c0*/  PRMT R27, R27, 0x7710, RZ ;  /* 0x000077101b1b7816 */ /* 0x000fc400000000ff */
[----:B------:R-:W-:Y:S02]  /*08d0*/  PRMT R31, R31, 0x7710, RZ ;  /* 0x000077101f1f7816 */ /* 0x000fe400000000ff */
[----:B------:R-:W-:Y:S02]  /*08e0*/  LOP3.LUT R25, R14, 0xffff, RZ, 0xc0, !PT ;  /* 0x0000ffff0e197812 */ /* 0x000fe400078ec0ff */
[C---:B------:R-:W-:Y:S01]  /*08f0*/  IADD3 R14, PT, PT, R10.reuse, R27, RZ ;  /* 0x0000001b0a0e7210 */ /* 0x040fe20007ffe0ff */
[----:B------:R-:W-:Y:S01]  /*0900*/  IMAD.IADD R18, R10, 0x1, R31 ;  /* 0x000000010a127824 */ /* 0x000fe200078e021f */
[----:B------:R-:W-:Y:S02]  /*0910*/  PRMT R34, R34, 0x7710, RZ ;  /* 0x0000771022227816 */ /* 0x000fe400000000ff */
[----:B------:R-:W-:Y:S02]  /*0920*/  LEA.HI R22, R25, R22, RZ, 0x1f ;  /* 0x0000001619167211 */ /* 0x000fe400078ff8ff */
[----:B------:R-:W-:Y:S01]  /*0930*/  LOP3.LUT R25, R14, 0xffff, RZ, 0xc0, !PT ;  /* 0x0000ffff0e197812 */ /* 0x000fe200078ec0ff */
[----:B------:R-:W-:Y:S01]  /*0940*/  IMAD.IADD R14, R9, 0x1, R34 ;  /* 0x00000001090e7824 */ /* 0x000fe200078e0222 */
[----:B------:R-:W-:-:S02]  /*0950*/  LOP3.LUT R12, R12, 0xffff, RZ, 0xc0, !PT ;  /* 0x0000ffff0c0c7812 */ /* 0x000fc400078ec0ff */
[----:B------:R-:W-:Y:S02]  /*0960*/  LOP3.LUT R18, R18, 0xffff, RZ, 0xc0, !PT ;  /* 0x0000ffff12127812 */ /* 0x000fe400078ec0ff */
[----:B------:R-:W-:Y:S02]  /*0970*/  LEA.HI R28, R25, R28, RZ, 0x1f ;  /* 0x0000001c191c7211 */ /* 0x000fe400078ff8ff */
[----:B------:R-:W-:Y:S02]  /*0980*/  SHF.R.U32.HI R34, RZ, 0x10, R24 ;  /* 0x00000010ff227819 */ /* 0x000fe40000011618 */
[----:B------:R-:W-:Y:S02]  /*0990*/  LOP3.LUT R25, R14, 0xffff, RZ, 0xc0, !PT ;  /* 0x0000ffff0e197812 */ /* 0x000fe400078ec0ff */
[----:B------:R-:W-:Y:S02]  /*09a0*/  SHF.R.U32.HI R12, RZ, 0x2, R12 ;  /* 0x00000002ff0c7819 */ /* 0x000fe4000001160c */
[----:B------:R-:W-:-:S02]  /*09b0*/  LEA.HI R29, R18, R29, RZ, 0x1f ;  /* 0x0000001d121d7211 */ /* 0x000fc400078ff8ff */
[----:B------:R-:W-:Y:S02]  /*09c0*/  IADD3 R18, PT, PT, RZ, -R34, RZ ;  /* 0x80000022ff127210 */ /* 0x000fe40007ffe0ff */
[----:B------:R-:W-:Y:S02]  /*09d0*/  LEA.HI R30, R25, R30, RZ, 0x1f ;  /* 0x0000001e191e7211 */ /* 0x000fe400078ff8ff */
[----:B------:R-:W-:Y:S02]  /*09e0*/  LOP3.LUT R6, R6, 0xffff, RZ, 0xc0, !PT ;  /* 0x0000ffff06067812 */ /* 0x000fe400078ec0ff */
[----:B------:R-:W-:Y:S02]  /*09f0*/  LOP3.LUT R25, R12, 0xffff, RZ, 0xc0, !PT ;  /* 0x0000ffff0c197812 */ /* 0x000fe400078ec0ff */
[----:B------:R-:W-:Y:S02]  /*0a00*/  LOP3.LUT R5, R5, 0xffff, RZ, 0xc0, !PT ;  /* 0x0000ffff05057812 */ /* 0x000fe400078ec0ff */
[----:B------:R-:W-:Y:S01]  /*0a10*/  PRMT R18, R18, 0x7710, RZ ;  /* 0x0000771012127816 */ /* 0x000fe200000000ff */
[----:B------:R-:W-:Y:S01]  /*0a20*/  IMAD R25, R2, 0x36, R25 ;  /* 0x0000003602197824 */ /* 0x000fe200078e0219 */
[----:B------:R-:W-:-:S02]  /*0a30*/  LOP3.LUT R7, R7, 0xffff, RZ, 0xc0, !PT ;  /* 0x0000ffff07077812 */ /* 0x000fc400078ec0ff */
[----:B------:R-:W-:Y:S02]  /*0a40*/  SHF.R.U32.HI R35, RZ, 0x2, R6 ;  /* 0x00000002ff237819 */ /* 0x000fe40000011606 */
[----:B------:R-:W-:Y:S01]  /*0a50*/  SHF.R.U32.HI R6, RZ, 0x5, R5 ;  /* 0x00000005ff067819 */ /* 0x000fe20000011605 */
[----:B------:R-:W-:Y:S01]  /*0a60*/  IMAD.IADD R5, R9, 0x1, R18 ;  /* 0x0000000109057824 */ /* 0x000fe200078e0212 */
[----:B------:R-:W-:Y:S02]  /*0a70*/  SHF.R.U32.HI R14, RZ, 0x5, R7 ;  /* 0x00000005ff0e7819 */ /* 0x000fe40000011607 */
[----:B------:R-:W-:Y:S02]  /*0a80*/  LOP3.LUT R7, R35, 0xffff, RZ, 0xc0, !PT ;  /* 0x0000ffff23077812 */ /* 0x000fe400078ec0ff */
[----:B------:R-:W-:Y:S02]  /*0a90*/  ISETP.GT.U32.AND P2, PT, R25, 0xd6, PT ;  /* 0x000000d61900780c */ /* 0x000fe40003f44070 */
[----:B------:R-:W-:Y:S01]  /*0aa0*/  LOP3.LUT R25, R14, 0xffff, RZ, 0xc0, !PT ;  /* 0x0000ffff0e197812 */ /* 0x000fe200078ec0ff */
[----:B------:R-:W-:Y:S01]  /*0ab0*/  IMAD R7, R2, 0x36, R7 ;  /* 0x0000003602077824 */ /* 0x000fe200078e0207 */
[----:B------:R-:W-:-:S02]  /*0ac0*/  LOP3.LUT R5, R5, 0xffff, RZ, 0xc0, !PT ;  /* 0x0000ffff05057812 */ /* 0x000fc400078ec0ff */
[----:B------:R-:W-:Y:S01]  /*0ad0*/  PRMT R14, R14, 0x9910, RZ ;  /* 0x000099100e0e7816 */ /* 0x000fe200000000ff */
[----:B------:R-:W-:Y:S01]  /*0ae0*/  IMAD R24, R2, 0x6, R25 ;  /* 0x0000000602187824 */ /* 0x000fe200078e0219 */
[C---:B------:R-:W-:Y:S01]  /*0af0*/  LOP3.LUT R31, R6.reuse, 0xffff, RZ, 0xc0, !PT ;  /* 0x0000ffff061f7812 */ /* 0x040fe200078ec0ff */
[----:B------:R-:W-:Y:S01]  /*0b00*/  IMAD R25, R25, 0x31, RZ ;  /* 0x0000003119197824 */ /* 0x000fe200078e02ff */
[----:B------:R-:W-:Y:S01]  /*0b10*/  LEA.HI R34, R5, R34, RZ, 0x1f ;  /* 0x0000002205227211 */ /* 0x000fe200078ff8ff */
[----:B------:R-:W-:Y:S01]  /*0b20*/  IMAD.MOV.U32 R5, RZ, RZ, R14 ;  /* 0x000000ffff057224 */ /* 0x000fe200078e000e */
[----:B------:R-:W-:Y:S01]  /*0b30*/  ISETP.GT.U32.AND P1, PT, R7, 0xd7, PT ;  /* 0x000000d70700780c */ /* 0x000fe20003f24070 */
[----:B------:R-:W-:Y:S01]  /*0b40*/  IMAD R14, R3, 0x7, R0 ;  /* 0x00000007030e7824 */ /* 0x000fe200078e0200 */
[----:B------:R-:W-:Y:S01]  /*0b50*/  PRMT R7, R6, 0x9910, RZ ;  /* 0x0000991006077816 */ /* 0x000fe200000000ff */
[----:B------:R-:W-:Y:S01]  /*0b60*/  IMAD R18, R2, 0x6, R31 ;  /* 0x0000000602127824 */ /* 0x000fe200078e021f */
[----:B------:R-:W-:Y:S01]  /*0b70*/  LOP3.LUT R4, R4, 0xffff, RZ, 0xc0, !PT ;  /* 0x0000ffff04047812 */ /* 0x000fe200078ec0ff */
[----:B------:R-:W-:Y:S01]  /*0b80*/  IMAD R3, R5, 0x3f, RZ ;  /* 0x0000003f05037824 */ /* 0x000fe200078e02ff */
[----:B------:R-:W-:Y:S01]  /*0b90*/  MOV R5, R7 ;  /* 0x0000000700057202 */ /* 0x000fe20000000f00 */
[----:B------:R-:W-:Y:S01]  /*0ba0*/  IMAD R27, R14, 0x4, R39 ;  /* 0x000000040e1b7824 */ /* 0x000fe200078e0227 */
[----:B------:R-:W-:Y:S01]  /*0bb0*/  SHF.R.U32.HI R14, RZ, 0x5, R4 ;  /* 0x00000005ff0e7819 */ /* 0x000fe20000011604 */
[----:B------:R-:W-:Y:S01]  /*0bc0*/  IMAD R6, R2, 0x17a, R15 ;  /* 0x0000017a02067824 */ /* 0x000fe200078e020f */
[----:B------:R-:W-:Y:S01]  /*0bd0*/  ISETP.GT.U32.OR P2, PT, R24, 0x17, P2 ;  /* 0x000000171800780c */ /* 0x000fe20001744470 */
[----:B------:R-:W-:Y:S01]  /*0be0*/  IMAD.MOV R7, RZ, RZ, -R3 ;  /* 0x000000ffff077224 */ /* 0x000fe200078e0a03 */
[----:B------:R-:W-:Y:S01]  /*0bf0*/  ISETP.GT.U32.OR P1, PT, R18, 0x17, P1 ;  /* 0x000000171200780c */ /* 0x000fe20000f24470 */
[----:B------:R-:W-:Y:S01]  /*0c00*/  IMAD R3, R5, 0x3f, RZ ;  /* 0x0000003f05037824 */ /* 0x000fe200078e02ff */
[----:B------:R-:W-:Y:S01]  /*0c10*/  PRMT R5, R14, 0x9910, RZ ;  /* 0x000099100e057816 */ /* 0x000fe200000000ff */
[----:B------:R-:W-:Y:S01]  /*0c20*/  IMAD R31, R31, 0x31, RZ ;  /* 0x000000311f1f7824 */ /* 0x000fe200078e02ff */
[----:B------:R-:W-:-:S02]  /*0c30*/  LEA R39, R6, R39, 0x2 ;  /* 0x0000002706277211 */ /* 0x000fc400078e10ff */
[----:B------:R-:W-:Y:S01]  /*0c40*/  PRMT R4, R7, 0x7710, RZ ;  /* 0x0000771007047816 */ /* 0x000fe200000000ff */
[----:B------:R-:W-:Y:S01]  /*0c50*/  IMAD R5, R5, 0x3f, RZ ;  /* 0x0000003f05057824 */ /* 0x000fe200078e02ff */
[C---:B------:R-:W-:Y:S02]  /*0c60*/  ISETP.GT.U32.OR P2, PT, R6.reuse, 0x5e0, P2 ;  /* 0x000005e00600780c */ /* 0x040fe40001744470 */
[----:B------:R-:W-:Y:S01]  /*0c70*/  ISETP.GT.U32.OR P1, PT, R6, 0x5e1, P1 ;  /* 0x000005e10600780c */ /* 0x000fe20000f24470 */
[----:B------:R-:W-:Y:S01]  /*0c80*/  IMAD.IADD R11, R11, 0x1, R4 ;  /* 0x000000010b0b7824 */ /* 0x000fe200078e0204 */
[----:B------:R-:W-:Y:S01]  /*0c90*/  PRMT R6, R12, 0x9910, RZ ;  /* 0x000099100c067816 */ /* 0x000fe200000000ff */
[----:B------:R-:W-:Y:S01]  /*0ca0*/  IMAD.MOV R12, RZ, RZ, -R3 ;  /* 0x000000ffff0c7224 */ /* 0x000fe200078e0a03 */
[----:B------:R-:W-:Y:S01]  /*0cb0*/  LOP3.LUT R17, R17, 0xffff, RZ, 0xc0, !PT ;  /* 0x0000ffff11117812 */ /* 0x000fe200078ec0ff */
[----:B------:R-:W-:Y:S01]  /*0cc0*/  IMAD.MOV R36, RZ, RZ, -R5 ;  /* 0x000000ffff247224 */ /* 0x000fe200078e0a05 */
[C---:B------:R-:W-:Y:S01]  /*0cd0*/  LOP3.LUT R24, R11.reuse, 0xffff, RZ, 0xc0, !PT ;  /* 0x0000ffff0b187812 */ /* 0x040fe200078ec0ff */
[----:B------:R-:W-:Y:S01]  /*0ce0*/  IMAD R3, R2, 0x126, RZ ;  /* 0x0000012602037824 */ /* 0x000fe200078e02ff */
[----:B------:R-:W-:Y:S01]  /*0cf0*/  PRMT R12, R12, 0x7710, RZ ;  /* 0x000077100c0c7816 */ /* 0x000fe200000000ff */
[----:B------:R-:W-:Y:S01]  /*0d00*/  IMAD R6, R6, 0x7, RZ ;  /* 0x0000000706067824 */ /* 0x000fe200078e02ff */
[----:B------:R-:W-:Y:S01]  /*0d10*/  PRMT R36, R36, 0x7710, RZ ;  /* 0x0000771024247816 */ /* 0x000fe200000000ff */
[----:B------:R-:W-:Y:S01]  /*0d20*/  VIADD R11, R11, 0xfffffff9 ;  /* 0xfffffff90b0b7836 */ /* 0x000fe20000000000 */
[----:B------:R-:W-:Y:S01]  /*0d30*/  IADD3 R12, PT, PT, R13, R12, RZ ;  /* 0x0000000c0d0c7210 */ /* 0x000fe20007ffe0ff */
[----:B------:R-:W-:Y:S01]  /*0d40*/  IMAD.MOV R38, RZ, RZ, -R6 ;  /* 0x000000ffff267224 */ /* 0x000fe200078e0a06 */
[----:B------:R-:W-:-:S02]  /*0d50*/  IADD3 R4, P4, P5, R25, R3, R24 ;  /* 0x0000000319047210 */ /* 0x000fc40007d9e018 */
[----:B------:R-:W-:Y:S02]  /*0d60*/  LOP3.LUT R18, R12, 0xffff, RZ, 0xc0, !PT ;  /* 0x0000ffff0c127812 */ /* 0x000fe400078ec0ff */
[----:B------:R-:W-:Y:S02]  /*0d70*/  LOP3.LUT R16, R16, 0xffff, RZ, 0xc0, !PT ;  /* 0x0000ffff10107812 */ /* 0x000fe400078ec0ff */
[----:B------:R-:W-:Y:S02]  /*0d80*/  IADD3 R41, PT, PT, R15, R36, RZ ;  /* 0x000000240f297210 */ /* 0x000fe40007ffe0ff */
[----:B------:R-:W-:Y:S02]  /*0d90*/  IADD3.X R5, PT, PT, RZ, RZ, RZ, P4, P5 ;  /* 0x000000ffff057210 */ /* 0x000fe400027ea4ff */
[----:B------:R-:W-:Y:S02]  /*0da0*/  LOP3.LUT R36, R32, 0xffff, RZ, 0xc0, !PT ;  /* 0x0000ffff20247812 */ /* 0x000fe400078ec0ff */
[----:B------:R-:W-:-:S02]  /*0db0*/  IADD3 R6, P5, P6, R31, R3, R18 ;  /* 0x000000031f067210 */ /* 0x000fc40007ebe012 */
[----:B------:R-:W-:Y:S02]  /*0dc0*/  PRMT R35, R35, 0x9910, RZ ;  /* 0x0000991023237816 */ /* 0x000fe400000000ff */
[----:B------:R-:W-:Y:S02]  /*0dd0*/  SHF.R.U32.HI R32, RZ, 0x2, R17 ;  /* 0x00000002ff207819 */ /* 0x000fe40000011611 */
[----:B------:R-:W-:Y:S02]  /*0de0*/  ISETP.GT.U32.AND P4, PT, R0, 0x5, PT ;  /* 0x000000050000780c */ /* 0x000fe40003f84070 */
[----:B------:R-:W-:Y:S02]  /*0df0*/  PRMT R38, R38, 0x7710, RZ ;  /* 0x0000771026267816 */ /* 0x000fe400000000ff */
[----:B------:R-:W-:Y:S02]  /*0e00*/  LOP3.LUT R33, R33, 0xffff, RZ, 0xc0, !PT ;  /* 0x0000ffff21217812 */ /* 0x000fe400078ec0ff */
[----:B------:R-:W-:-:S02]  /*0e10*/  SHF.R.U32.HI R16, RZ, 0x5, R16 ;  /* 0x00000005ff107819 */ /* 0x000fc40000011610 */
[----:B------:R-:W-:Y:S02]  /*0e20*/  SHF.R.U32.HI R17, RZ, 0x5, R36 ;  /* 0x00000005ff117819 */ /* 0x000fe40000011624 */
[----:B------:R-:W-:Y:S02]  /*0e30*/  IADD3.X R7, PT, PT, RZ, RZ, RZ, P5, P6 ;  /* 0x000000ffff077210 */ /* 0x000fe40002fec4ff */
[----:B------:R-:W-:Y:S01]  /*0e40*/  PRMT R37, R32, 0x9910, RZ ;  /* 0x0000991020257816 */ /* 0x000fe200000000ff */
[----:B------:R-:W-:Y:S01]  /*0e50*/  IMAD R32, R35, 0x7, RZ ;  /* 0x0000000723207824 */ /* 0x000fe200078e02ff */
[C---:B------:R-:W-:Y:S02]  /*0e60*/  ISETP.GT.U32.OR P6, PT, R15.reuse, 0x173, P4 ;  /* 0x000001730f00780c */ /* 0x040fe400027c4470 */
[C---:B------:R-:W-:Y:S01]  /*0e70*/  ISETP.GT.U32.OR P5, PT, R15.reuse, 0x172, P4 ;  /* 0x000001720f00780c */ /* 0x040fe200027a4470 */
[----:B------:R-:W-:Y:S01]  /*0e80*/  IMAD.IADD R15, R15, 0x1, R38 ;  /* 0x000000010f0f7824 */ /* 0x000fe200078e0226 */
[----:B------:R-:W-:Y:S01]  /*0e90*/  SHF.R.U32.HI R33, RZ, 0x2, R33 ;  /* 0x00000002ff217819 */ /* 0x000fe20000011621 */
[----:B------:R-:W-:Y:S01]  /*0ea0*/  IMAD.MOV R42, RZ, RZ, -R32 ;  /* 0x000000ffff2a7224 */ /* 0x000fe200078e0a20 */
[----:B------:R-:W-:-:S02]  /*0eb0*/  PRMT R36, R16, 0x9910, RZ ;  /* 0x0000991010247816 */ /* 0x000fc400000000ff */
[----:B------:R-:W-:Y:S02]  /*0ec0*/  PRMT R38, R17, 0x9910, RZ ;  /* 0x0000991011267816 */ /* 0x000fe400000000ff */
[----:B------:R-:W-:Y:S01]  /*0ed0*/  PRMT R40, R33, 0x9910, RZ ;  /* 0x0000991021287816 */ /* 0x000fe200000000ff */
[----:B------:R-:W-:Y:S01]  /*0ee0*/  IMAD.MOV.U32 R33, RZ, RZ, R36 ;  /* 0x000000ffff217224 */ /* 0x000fe200078e0024 */
[----:B------:R-:W-:Y:S01]  /*0ef0*/  MOV R35, R37 ;  /* 0x0000002500237202 */ /* 0x000fe20000000f00 */
[----:B------:R-:W-:Y:S01]  /*0f00*/  IMAD.MOV.U32 R36, RZ, RZ, R38 ;  /* 0x000000ffff247224 */ /* 0x000fe200078e0026 */
[----:B------:R-:W-:Y:S01]  /*0f10*/  MOV R37, R40 ;  /* 0x0000002800257202 */ /* 0x000fe20000000f00 */
[----:B------:R-:W-:Y:S01]  /*0f20*/  IMAD R32, R33, 0x3f, RZ ;  /* 0x0000003f21207824 */ /* 0x000fe200078e02ff */
[----:B------:R-:W-:Y:S01]  /*0f30*/  PRMT R38, R42, 0x7710, RZ ;  /* 0x000077102a267816 */ /* 0x000fe200000000ff */
[----:B------:R-:W-:Y:S01]  /*0f40*/  IMAD R33, R35, 0x7, RZ ;  /* 0x0000000723217824 */ /* 0x000fe200078e02ff */
[----:B------:R-:W-:Y:S01]  /*0f50*/  LOP3.LUT R20, R20, 0xffff, RZ, 0xc0, !PT ;  /* 0x0000ffff14147812 */ /* 0x000fe200078ec0ff */
[----:B------:R-:W-:Y:S01]  /*0f60*/  IMAD R35, R36, 0x3f, RZ ;  /* 0x0000003f24237824 */ /* 0x000fe200078e02ff */
[----:B------:R-:W-:Y:S01]  /*0f70*/  LOP3.LUT R22, R22, 0xffff, RZ, 0xc0, !PT ;  /* 0x0000ffff16167812 */ /* 0x000fe200078ec0ff */
[----:B------:R-:W-:Y:S01]  /*0f80*/  IMAD R36, R37, 0x7, RZ ;  /* 0x0000000725247824 */ /* 0x000fe200078e02ff */
[----:B------:R-:W-:Y:S01]  /*0f90*/  IADD3 R37, PT, PT, RZ, -R33, RZ ;  /* 0x80000021ff257210 */ /* 0x000fe20007ffe0ff */
[----:B------:R-:W-:Y:S01]  /*0fa0*/  IMAD.IADD R13, R13, 0x1, R38 ;  /* 0x000000010d0d7824 */ /* 0x000fe200078e0226 */
[----:B------:R-:W-:Y:S01]  /*0fb0*/  LOP3.LUT R34, R34, 0xffff, RZ, 0xc0, !PT ;  /* 0x0000ffff22227812 */ /* 0x000fe200078ec0ff */
[----:B------:R-:W-:Y:S01]  /*0fc0*/  IMAD.MOV R38, RZ, RZ, -R35 ;  /* 0x000000ffff267224 */ /* 0x000fe200078e0a23 */
[----:B------:R-:W-:Y:S01]  /*0fd0*/  PRMT R35, R37, 0x7710, RZ ;  /* 0x0000771025237816 */ /* 0x000fe200000000ff */
[----:B------:R-:W-:Y:S01]  /*0fe0*/  IMAD.MOV R32, RZ, RZ, -R32 ;  /* 0x000000ffff207224 */ /* 0x000fe200078e0a20 */
[----:B------:R-:W-:Y:S01]  /*0ff0*/  PLOP3.LUT P5, PT, P2, P5, PT, 0xf8, 0x8f ;  /* 0x00000000008f781c */ /* 0x000fe200017abf70 */
[----:B------:R-:W-:Y:S01]  /*1000*/  IMAD.MOV R40, RZ, RZ, -R36 ;  /* 0x000000ffff287224 */ /* 0x000fe200078e0a24 */
[----:B------:R-:W-:-:S02]  /*1010*/  PRMT R36, R38, 0x7710, RZ ;  /* 0x0000771026247816 */ /* 0x000fc400000000ff */
[----:B------:R-:W-:Y:S02]  /*1020*/  PRMT R33, R32, 0x7710, RZ ;  /* 0x0000771020217816 */ /* 0x000fe400000000ff */
[----:B------:R-:W-:Y:S01]  /*1030*/  PRMT R32, R40, 0x7710, RZ ;  /* 0x0000771028207816 */ /* 0x000fe200000000ff */
[C---:B------:R-:W-:Y:S01]  /*1040*/  IMAD.IADD R36, R23.reuse, 0x1, R36 ;  /* 0x0000000117247824 */ /* 0x040fe200078e0224 */
[C---:B------:R-:W-:Y:S01]  /*1050*/  IADD3 R38, PT, PT, R26.reuse, R33, RZ ;  /* 0x000000211a267210 */ /* 0x040fe20007ffe0ff */
[----:B------:R-:W-:Y:S01]  /*1060*/  IMAD.IADD R26, R26, 0x1, R35 ;  /* 0x000000011a1a7824 */ /* 0x000fe200078e0223 */
[----:B------:R-:W-:Y:S02]  /*1070*/  IADD3 R23, PT, PT, R23, R32, RZ ;  /* 0x0000002017177210 */ /* 0x000fe40007ffe0ff */
[----:B------:R-:W-:Y:S02]  /*1080*/  LOP3.LUT R32, R28, 0xffff, RZ, 0xc0, !PT ;  /* 0x0000ffff1c207812 */ /* 0x000fe400078ec0ff */
[----:B------:R-:W-:-:S02]  /*1090*/  LOP3.LUT R33, R29, 0xffff, RZ, 0xc0, !PT ;  /* 0x0000ffff1d217812 */ /* 0x000fc400078ec0ff */
[----:B------:R-:W-:Y:S02]  /*10a0*/  SHF.R.U32.HI R29, RZ, 0x5, R20 ;  /* 0x00000005ff1d7819 */ /* 0x000fe40000011614 */
[----:B------:R-:W-:Y:S02]  /*10b0*/  SHF.R.U32.HI R28, RZ, 0x2, R22 ;  /* 0x00000002ff1c7819 */ /* 0x000fe40000011616 */
[----:B------:R-:W-:Y:S02]  /*10c0*/  LOP3.LUT R35, R30, 0xffff, RZ, 0xc0, !PT ;  /* 0x0000ffff1e237812 */ /* 0x000fe400078ec0ff */
[----:B------:R-:W-:Y:S02]  /*10d0*/  SHF.R.U32.HI R22, RZ, 0x5, R32 ;  /* 0x00000005ff167819 */ /* 0x000fe40000011620 */
[----:B------:R-:W-:Y:S02]  /*10e0*/  SHF.R.U32.HI R30, RZ, 0x2, R33 ;  /* 0x00000002ff1e7819 */ /* 0x000fe40000011621 */
[----:B------:R-:W-:-:S02]  /*10f0*/  SHF.R.U32.HI R32, RZ, 0x2, R34 ;  /* 0x00000002ff207819 */ /* 0x000fc40000011622 */
[----:B------:R-:W-:Y:S02]  /*1100*/  PRMT R33, R29, 0x9910, RZ ;  /* 0x000099101d217816 */ /* 0x000fe400000000ff */
[----:B------:R-:W-:Y:S02]  /*1110*/  PRMT R34, R28, 0x9910, RZ ;  /* 0x000099101c227816 */ /* 0x000fe400000000ff */
[----:B------:R-:W-:Y:S01]  /*1120*/  SHF.R.U32.HI R20, RZ, 0x5, R35 ;  /* 0x00000005ff147819 */ /* 0x000fe20000011623 */
[----:B------:R-:W-:Y:S01]  /*1130*/  IMAD.MOV.U32 R28, RZ, RZ, R33 ;  /* 0x000000ffff1c7224 */ /* 0x000fe200078e0021 */
[----:B------:R-:W-:Y:S01]  /*1140*/  PRMT R35, R30, 0x9910, RZ ;  /* 0x000099101e237816 */ /* 0x000fe200000000ff */
[----:B------:R-:W-:Y:S01]  /*1150*/  IMAD.MOV.U32 R30, RZ, RZ, R34 ;  /* 0x000000ffff1e7224 */ /* 0x000fe200078e0022 */
[----:B------:R-:W-:Y:S01]  /*1160*/  PRMT R37, R32, 0x9910, RZ ;  /* 0x0000991020257816 */ /* 0x000fe200000000ff */
[----:B------:R-:W-:Y:S01]  /*1170*/  IMAD R28, R28, 0x3f, RZ ;  /* 0x0000003f1c1c7824 */ /* 0x000fe200078e02ff */
[----:B------:R-:W-:Y:S01]  /*1180*/  PRMT R33, R22, 0x9910, RZ ;  /* 0x0000991016217816 */ /* 0x000fe200000000ff */
[----:B------:R-:W-:Y:S01]  /*1190*/  IMAD R30, R30, 0x7, RZ ;  /* 0x000000071e1e7824 */ /* 0x000fe200078e02ff */
[----:B------:R-:W-:Y:S01]  /*11a0*/  PRMT R34, R20, 0x9910, RZ ;  /* 0x0000991014227816 */ /* 0x000fe200000000ff */
[----:B------:R-:W-:Y:S01]  /*11b0*/  IMAD.MOV R28, RZ, RZ, -R28 ;  /* 0x000000ffff1c7224 */ /* 0x000fe200078e0a1c */
[----:B------:R-:W-:Y:S01]  /*11c0*/  MOV R32, R35 ;  /* 0x0000002300207202 */ /* 0x000fe20000000f00 */
[----:B------:R-:W-:Y:S01]  /*11d0*/  IMAD.MOV.U32 R35, RZ, RZ, R37 ;  /* 0x000000ffff237224 */ /* 0x000fe200078e0025 */
[----:B------:R-:W-:Y:S01]  /*11e0*/  IADD3 R43, PT, PT, RZ, -R30, RZ ;  /* 0x8000001eff2b7210 */ /* 0x000fe20007ffe0ff */
[----:B------:R-:W-:Y:S01]  /*11f0*/  IMAD R30, R33, 0x3f, RZ ;  /* 0x0000003f211e7824 */ /* 0x000fe200078e02ff */
[----:B------:R-:W-:Y:S01]  /*1200*/  PRMT R37, R28, 0x7710, RZ ;  /* 0x000077101c257816 */ /* 0x000fe200000000ff */
[----:B------:R-:W-:Y:S01]  /*1210*/  IMAD R33, R34, 0x3f, RZ ;  /* 0x0000003f22217824 */ /* 0x000fe200078e02ff */
[----:B------:R-:W-:Y:S01]  /*1220*/  PRMT R43, R43, 0x7710, RZ ;  /* 0x000077102b2b7816 */ /* 0x000fe200000000ff */
[----:B------:R-:W-:Y:S01]  /*1230*/  IMAD R35, R35, 0x7, RZ ;  /* 0x0000000723237824 */ /* 0x000fe200078e02ff */
[----:B------:R-:W-:Y:S01]  /*1240*/  IADD3 R30, PT, PT, RZ, -R30, RZ ;  /* 0x8000001eff1e7210 */ /* 0x000fe20007ffe0ff */
[C---:B------:R-:W-:Y:S01]  /*1250*/  IMAD.IADD R34, R8.reuse, 0x1, R37 ;  /* 0x0000000108227824 */ /* 0x040fe200078e0225 */
[----:B------:R-:W-:Y:S01]  /*1260*/  ISETP.GT.U32.OR P4, PT, R21, 0x47, P4 ;  /* 0x000000471500780c */ /* 0x000fe20002784470 */
[----:B------:R-:W-:Y:S01]  /*1270*/  IMAD.IADD R28, R8, 0x1, R43 ;  /* 0x00000001081c7824 */ /* 0x000fe200078e022b */
[----:B------:R-:W-:Y:S01]  /*1280*/  IADD3 R37, PT, PT, RZ, -R35, RZ ;  /* 0x80000023ff257210 */ /* 0x000fe20007ffe0ff */
[----:B------:R-:W-:Y:S01]  /*1290*/  IMAD R32, R32, 0x7, RZ ;  /* 0x0000000720207824 */ /* 0x000fe200078e02ff */
[----:B------:R-:W-:Y:S01]  /*12a0*/  PLOP3.LUT P6, PT, P1, P6, PT, 0xf8, 0x8f ;  /* 0x00000000008f781c */ /* 0x000fe20000fcdf70 */
[----:B------:R-:W-:Y:S01]  /*12b0*/  IMAD.MOV R8, RZ, RZ, -R33 ;  /* 0x000000ffff087224 */ /* 0x000fe200078e0a21 */
[----:B------:R-:W-:Y:S01]  /*12c0*/  PRMT R33, R30, 0x7710, RZ ;  /* 0x000077101e217816 */ /* 0x000fe200000000ff */
[----:B------:R-:W-:Y:S01]  /*12d0*/  IMAD.MOV R32, RZ, RZ, -R32 ;  /* 0x000000ffff207224 */ /* 0x000fe200078e0a20 */
[----:B------:R-:W-:-:S02]  /*12e0*/  PLOP3.LUT P4, PT, P3, P4, PT, 0xf8, 0x8f ;  /* 0x00000000008f781c */ /* 0x000fc40001f89f70 */
[----:B------:R-:W-:Y:S02]  /*12f0*/  PRMT R30, R8, 0x7710, RZ ;  /* 0x00007710081e7816 */ /* 0x000fe400000000ff */
[----:B------:R-:W-:Y:S02]  /*1300*/  PRMT R8, R37, 0x7710, RZ ;  /* 0x0000771025087816 */ /* 0x000fe400000000ff */
[----:B------:R-:W-:Y:S01]  /*1310*/  PRMT R35, R32, 0x7710, RZ ;  /* 0x0000771020237816 */ /* 0x000fe200000000ff */
[----:B------:R-:W-:Y:S01]  /*1320*/  IMAD.IADD R32, R10, 0x1, R33 ;  /* 0x000000010a207824 */ /* 0x000fe200078e0221 */
[C---:B------:R-:W-:Y:S01]  /*1330*/  IADD3 R30, PT, PT, R9.reuse, R30, RZ ;  /* 0x0000001e091e7210 */ /* 0x040fe20007ffe0ff */
[----:B------:R-:W-:Y:S01]  /*1340*/  IMAD.IADD R33, R9, 0x1, R8 ;  /* 0x0000000109217824 */ /* 0x000fe200078e0208 */
[----:B------:R-:W-:Y:S01]  /*1350*/  PRMT R9, R15, 0x9910, RZ ;  /* 0x000099100f097816 */ /* 0x000fe200000000ff */
[----:B------:R-:W-:Y:S01]  /*1360*/  IMAD R8, R2, 0x126, RZ ;  /* 0x0000012602087824 */ /* 0x000fe200078e02ff */
[----:B------:R-:W-:Y:S01]  /*1370*/  ISETP.GT.U32.AND P3, PT, R21, 0x46, PT ;  /* 0x000000461500780c */ /* 0x000fe20003f64070 */
[----:B------:R-:W-:Y:S01]  /*1380*/  IMAD.IADD R35, R10, 0x1, R35 ;  /* 0x000000010a237824 */ /* 0x000fe200078e0223 */
[----:B------:R-:W-:Y:S01]  /*1390*/  ISETP.NE.AND P2, PT, R9, RZ, PT ;  /* 0x000000ff0900720c */ /* 0x000fe20003f45270 */
[----:B------:R-:W-:Y:S01]  /*13a0*/  VIADD R9, R8, 0xfffffff9 ;  /* 0xfffffff908097836 */ /* 0x000fe20000000000 */
[----:B------:R-:W-:-:S02]  /*13b0*/  LOP3.LUT R10, R26, 0xffff, RZ, 0xc0, !PT ;  /* 0x0000ffff1a0a7812 */ /* 0x000fc400078ec0ff */
[----:B------:R-:W-:Y:S02]  /*13c0*/  ISETP.GT.U32.OR P3, PT, R0, 0x4, P3 ;  /* 0x000000040000780c */ /* 0x000fe40001f64470 */
[-C--:B------:R-:W-:Y:S02]  /*13d0*/  IADD3 R8, PT, PT, R31, R9.reuse, R18 ;  /* 0x000000091f087210 */ /* 0x080fe40007ffe012 */
[----:B------:R-:W-:Y:S01]  /*13e0*/  IADD3 R9, PT, PT, R25, R9, R24 ;  /* 0x0000000919097210 */ /* 0x000fe20007ffe018 */
[----:B------:R-:W-:Y:S01]  /*13f0*/  VIADD R25, R38, 0xfffffff9 ;  /* 0xfffffff926197836 */ /* 0x000fe20000000000 */
[----:B------:R-:W-:Y:S01]  /*1400*/  ISETP.GE.U32.AND P1, PT, R10, 0x6, PT ;  /* 0x000000060a00780c */ /* 0x000fe20003f26070 */
[----:B------:R-:W-:Y:S01]  /*1410*/  VIADD R24, R24, 0xffffffc8 ;  /* 0xffffffc818187836 */ /* 0x000fe20000000000 */
[----:B------:R-:W-:Y:S02]  /*1420*/  LOP3.LUT R10, R41, 0xffff, RZ, 0xc0, !PT ;  /* 0x0000ffff290a7812 */ /* 0x000fe400078ec0ff */
[----:B------:R-:W-:-:S02]  /*1430*/  LOP3.LUT R25, R25, 0xffff, RZ, 0xc0, !PT ;  /* 0x0000ffff19197812 */ /* 0x000fc400078ec0ff */
[----:B------:R-:W-:Y:S02]  /*1440*/  IADD3 R10, PT, PT, R10, -0x38, RZ ;  /* 0xffffffc80a0a7810 */ /* 0x000fe40007ffe0ff */
[----:B------:R-:W-:Y:S02]  /*1450*/  PLOP3.LUT P3, PT, P0, P3, PT, 0xf8, 0x8f ;  /* 0x00000000008f781c */ /* 0x000fe40000767f70 */
[----:B------:R-:W-:Y:S02]  /*1460*/  ISETP.LT.U32.OR P0, PT, R10, -0x31, !P2 ;  /* 0xffffffcf0a00780c */ /* 0x000fe40005701470 */
[----:B------:R-:W-:Y:S02]  /*1470*/  ISETP.LT.U32.AND P1, PT, R25, 0x31, !P1 ;  /* 0x000000311900780c */ /* 0x000fe40004f21070 */
[----:B------:R-:W-:Y:S01]  /*1480*/  IADD3 R10, PT, PT, R12, -0x7, RZ ;  /* 0xfffffff90c0a7810 */ /* 0x000fe20007ffe0ff */
[----:B------:R-:W-:Y:S01]  /*1490*/  VIADD R12, R41, 0xfffffff9 ;  /* 0xfffffff9290c7836 */ /* 0x000fe20000000000 */
[----:B------:R-:W-:-:S02]  /*14a0*/  LOP3.LUT R31, R13, 0xffff, RZ, 0xc0, !PT ;  /* 0x0000ffff0d1f7812 */ /* 0x000fc400078ec0ff */
[----:B------:R-:W-:Y:S02]  /*14b0*/  ISETP.LT.U32.OR P2, PT, R24, -0x31, !P2 ;  /* 0xffffffcf1800780c */ /* 0x000fe40005741470 */
[----:B------:R-:W-:Y:S02]  /*14c0*/  P2R R52, PR, RZ, 0x2 ;  /* 0x00000002ff347803 */ /* 0x000fe40000000000 */
[----:B------:R-:W-:Y:S02]  /*14d0*/  LOP3.LUT R24, R10, 0xffff, RZ, 0xc0, !PT ;  /* 0x0000ffff0a187812 */ /* 0x000fe400078ec0ff */
[----:B------:R-:W-:Y:S02]  /*14e0*/  ISETP.GE.U32.AND P1, PT, R31, 0x6, PT ;  /* 0x000000061f00780c */ /* 0x000fe40003f26070 */
[----:B------:R-:W-:Y:S02]  /*14f0*/  LOP3.LUT R15, R15, 0xffff, RZ, 0xc0, !PT ;  /* 0x0000ffff0f0f7812 */ /* 0x000fe400078ec0ff */
[----:B------:R-:W-:-:S02]  /*1500*/  ISETP.LT.U32.AND P1, PT, R24, 0x31, !P1 ;  /* 0x000000311800780c */ /* 0x000fc40004f21070 */
[----:B------:R-:W-:Y:S02]  /*1510*/  LOP3.LUT R12, R12, 0xffff, RZ, 0xc0, !PT ;  /* 0x0000ffff0c0c7812 */ /* 0x000fe400078ec0ff */
[----:B------:R-:W-:Y:S02]  /*1520*/  P2R R47, PR, RZ, 0x2 ;  /* 0x00000002ff2f7803 */ /* 0x000fe40000000000 */
[----:B------:R-:W-:Y:S02]  /*1530*/  LOP3.LUT R24, R11, 0xffff, RZ, 0xc0, !PT ;  /* 0x0000ffff0b187812 */ /* 0x000fe400078ec0ff */
[----:B------:R-:W-:Y:S01]  /*1540*/  ISETP.GE.U32.AND P1, PT, R15, 0x6, PT ;  /* 0x000000060f00780c */ /* 0x000fe20003f26070 */
[----:B------:R-:W-:Y:S01]  /*1550*/  VIADD R15, R32, 0xfffffff9 ;  /* 0xfffffff9200f7836 */ /* 0x000fe20000000000 */
[----:B------:R-:W-:Y:S02]  /*1560*/  LOP3.LUT R31, R23, 0xffff, RZ, 0xc0, !PT ;  /* 0x0000ffff171f7812 */ /* 0x000fe400078ec0ff */
[----:B------:R-:W-:-:S02]  /*1570*/  IADD3 R25, PT, PT, R36, -0x7, RZ ;  /* 0xfffffff924197810 */ /* 0x000fc40007ffe0ff */
[----:B------:R-:W-:Y:S02]  /*1580*/  P2R R42, PR, RZ, 0x8 ;  /* 0x00000008ff2a7803 */ /* 0x000fe40000000000 */
[----:B------:R-:W-:Y:S02]  /*1590*/  P2R R54, PR, RZ, 0x4 ;  /* 0x00000004ff367803 */ /* 0x000fe40000000000 */
[----:B------:R-:W-:Y:S02]  /*15a0*/  ISETP.LT.U32.AND P3, PT, R12, 0x31, !P1 ;  /* 0x000000310c00780c */ /* 0x000fe40004f61070 */
[----:B------:R-:W-:Y:S01]  /*15b0*/  ISETP.LT.U32.AND P2, PT, R24, 0x31, !P1 ;  /* 0x000000311800780c */ /* 0x000fe20004f41070 */
[----:B------:R-:W-:Y:S01]  /*15c0*/  VIADD R24, R34, 0xfffffff9 ;  /* 0xfffffff922187836 */ /* 0x000fe20000000000 */
[----:B------:R-:W-:Y:S02]  /*15d0*/  LOP3.LUT R12, R25, 0xffff, RZ, 0xc0, !PT ;  /* 0x0000ffff190c7812 */ /* 0x000fe400078ec0ff */
[----:B------:R-:W-:-:S02]  /*15e0*/  ISETP.GE.U32.AND P1, PT, R31, 0x6, PT ;  /* 0x000000061f00780c */ /* 0x000fc40003f26070 */
[----:B------:R-:W-:Y:S02]  /*15f0*/  LOP3.LUT R31, R28, 0xffff, RZ, 0xc0, !PT ;  /* 0x0000ffff1c1f7812 */ /* 0x000fe400078ec0ff */
[----:B------:R-:W-:Y:S02]  /*1600*/  ISETP.LT.U32.AND P1, PT, R12, 0x31, !P1 ;  /* 0x000000310c00780c */ /* 0x000fe40004f21070 */
[----:B------:R-:W-:Y:S02]  /*1610*/  LOP3.LUT R12, R24, 0xffff, RZ, 0xc0, !PT ;  /* 0x0000ffff180c7812 */ /* 0x000fe400078ec0ff */
[----:B------:R-:W-:Y:S02]  /*1620*/  P2R R51, PR, RZ, 0x2 ;  /* 0x00000002ff337803 */ /* 0x000fe40000000000 */
[----:B------:R-:W-:Y:S02]  /*1630*/  ISETP.GE.U32.AND P1, PT, R31, 0x6, PT ;  /* 0x000000061f00780c */ /* 0x000fe40003f26070 */
[----:B------:R-:W-:-:S02]  /*1640*/  LOP3.LUT R37, R35, 0xffff, RZ, 0xc0, !PT ;  /* 0x0000ffff23257812 */ /* 0x000fc400078ec0ff */
[----:B------:R-:W-:Y:S02]  /*1650*/  P2R R46, PR, RZ, 0x4 ;  /* 0x00000004ff2e7803 */ /* 0x000fe40000000000 */
[----:B------:R-:W-:Y:S02]  /*1660*/  ISETP.LT.U32.AND P2, PT, R12, 0x31, !P1 ;  /* 0x000000310c00780c */ /* 0x000fe40004f41070 */
[----:B------:R-:W-:Y:S02]  /*1670*/  LOP3.LUT R12, R15, 0xffff, RZ, 0xc0, !PT ;  /* 0x0000ffff0f0c7812 */ /* 0x000fe400078ec0ff */
[----:B------:R-:W-:Y:S02]  /*1680*/  ISETP.GE.U32.AND P1, PT, R37, 0x6, PT ;  /* 0x000000062500780c */ /* 0x000fe40003f26070 */
[----:B------:R-:W-:Y:S02]  /*1690*/  LOP3.LUT R40, R33, 0xffff, RZ, 0xc0, !PT ;  /* 0x0000ffff21287812 */ /* 0x000fe400078ec0ff */
[----:B------:R-:W-:-:S02]  /*16a0*/  ISETP.LT.U32.AND P1, PT, R12, 0x31, !P1 ;  /* 0x000000310c00780c */ /* 0x000fc40004f21070 */
[----:B------:R-:W-:Y:S02]  /*16b0*/  IADD3 R12, PT, PT, R30, -0x7, RZ ;  /* 0xfffffff91e0c7810 */ /* 0x000fe40007ffe0ff */
[----:B------:R-:W-:Y:S02]  /*16c0*/  LOP3.LUT R31, R38, 0xffff, RZ, 0xc0, !PT ;  /* 0x0000ffff261f7812 */ /* 0x000fe400078ec0ff */
[----:B------:R-:W-:Y:S02]  /*16d0*/  P2R R49, PR, RZ, 0x2 ;  /* 0x00000002ff317803 */ /* 0x000fe40000000000 */
[----:B------:R-:W-:Y:S01]  /*16e0*/  PRMT R37, R26, 0x9910, RZ ;  /* 0x000099101a257816 */ /* 0x000fe200000000ff */
[----:B------:R-:W-:Y:S01]  /*16f0*/  VIADD R31, R31, 0xffffffc8 ;  /* 0xffffffc81f1f7836 */ /* 0x000fe20000000000 */
[----:B------:R-:W-:Y:S02]  /*1700*/  LOP3.LUT R26, R12, 0xffff, RZ, 0xc0, !PT ;  /* 0x0000ffff0c1a7812 */ /* 0x000fe400078ec0ff */
[----:B------:R-:W-:-:S02]  /*1710*/  ISETP.GE.U32.AND P1, PT, R40, 0x6, PT ;  /* 0x000000062800780c */ /* 0x000fc40003f26070 */
[----:B------:R-:W-:Y:S02]  /*1720*/  P2R R53, PR, RZ, 0x8 ;  /* 0x00000008ff357803 */ /* 0x000fe40000000000 */
[----:B------:R-:W-:Y:S02]  /*1730*/  ISETP.LT.U32.AND P1, PT, R26, 0x31, !P1 ;  /* 0x000000311a00780c */ /* 0x000fe40004f21070 */
[----:B------:R-:W-:Y:S02]  /*1740*/  LOP3.LUT R26, R36, 0xffff, RZ, 0xc0, !PT ;  /* 0x0000ffff241a7812 */ /* 0x000fe400078ec0ff */
[----:B------:R-:W-:Y:S02]  /*1750*/  P2R R48, PR, RZ, 0x2 ;  /* 0x00000002ff307803 */ /* 0x000fe40000000000 */
[----:B------:R-:W-:Y:S01]  /*1760*/  ISETP.GE.U32.AND P1, PT, R31, -0x31, PT ;  /* 0xffffffcf1f00780c */ /* 0x000fe20003f26070 */
[----:B------:R-:W-:Y:S01]  /*1770*/  VIADD R26, R26, 0xffffffc8 ;  /* 0xffffffc81a1a7836 */ /* 0x000fe20000000000 */
[----:B------:R-:W-:-:S02]  /*1780*/  PRMT R31, R23, 0x9910, RZ ;  /* 0x00009910171f7816 */ /* 0x000fc400000000ff */
[----:B------:R-:W-:Y:S02]  /*1790*/  LOP3.LUT R23, R34, 0xffff, RZ, 0xc0, !PT ;  /* 0x0000ffff22177812 */ /* 0x000fe400078ec0ff */
[----:B------:R-:W-:Y:S02]  /*17a0*/  P2R R44, PR, RZ, 0x20 ;  /* 0x00000020ff2c7803 */ /* 0x000fe40000000000 */
[----:B------:R-:W-:Y:S01]  /*17b0*/  ISETP.EQ.OR P1, PT, R37, RZ, !P1 ;  /* 0x000000ff2500720c */ /* 0x000fe20004f22670 */
[----:B------:R-:W-:Y:S01]  /*17c0*/  VIADD R23, R23, 0xffffffc8 ;  /* 0xffffffc817177836 */ /* 0x000fe20000000000 */
[----:B------:R-:W-:Y:S02]  /*17d0*/  P2R R50, PR, RZ, 0x4 ;  /* 0x00000004ff327803 */ /* 0x000fe40000000000 */
[----:B------:R-:W-:Y:S02]  /*17e0*/  PRMT R37, R28, 0x9910, RZ ;  /* 0x000099101c257816 */ /* 0x000fe400000000ff */
[----:B------:R-:W-:-:S02]  /*17f0*/  ISETP.GE.U32.AND P3, PT, R23, -0x31, PT ;  /* 0xffffffcf1700780c */ /* 0x000fc40003f66070 */
[----:B------:R-:W-:Y:S02]  /*1800*/  LOP3.LUT R23, R30, 0xffff, RZ, 0xc0, !PT ;  /* 0x0000ffff1e177812 */ /* 0x000fe400078ec0ff */
[----:B------:R-:W-:Y:S02]  /*1810*/  MOV R28, R31 ;  /* 0x0000001f001c7202 */ /* 0x000fe40000000f00 */
[----:B------:R-:W-:Y:S01]  /*1820*/  ISETP.GE.U32.AND P2, PT, R26, -0x31, PT ;  /* 0xffffffcf1a00780c */ /* 0x000fe20003f46070 */
[----:B------:R-:W-:Y:S01]  /*1830*/  VIADD R23, R23, 0xffffffc8 ;  /* 0xffffffc817177836 */ /* 0x000fe20000000000 */
[----:B------:R-:W-:Y:S02]  /*1840*/  LOP3.LUT R26, R32, 0xffff, RZ, 0xc0, !PT ;  /* 0x0000ffff201a7812 */ /* 0x000fe400078ec0ff */
[----:B------:R-:W-:Y:S01]  /*1850*/  ISETP.EQ.OR P2, PT, R28, RZ, !P2 ;  /* 0x000000ff1c00720c */ /* 0x000fe20005742670 */
[----:B------:R-:W-:Y:S01]  /*1860*/  IMAD.MOV.U32 R28, RZ, RZ, R37 ;  /* 0x000000ffff1c7224 */ /* 0x000fe200078e0025 */
[----:B------:R-:W-:-:S02]  /*1870*/  ISETP.GE.U32.AND P5, PT, R23, -0x31, PT ;  /* 0xffffffcf1700780c */ /* 0x000fc40003fa6070 */
[----:B------:R-:W-:Y:S02]  /*1880*/  PRMT R23, R13, 0x9910, RZ ;  /* 0x000099100d177816 */ /* 0x000fe400000000ff */
[----:B------:R-:W0:Y:S01]  /*1890*/  S2R R13, SR_CTAID.Z ;  /* 0x00000000000d7919 */ /* 0x000e220000002700 */
[----:B------:R-:W-:Y:S02]  /*18a0*/  IADD3 R26, PT, PT, R26, -0x38, RZ ;  /* 0xffffffc81a1a7810 */ /* 0x000fe40007ffe0ff */
[----:B------:R-:W-:Y:S02]  /*18b0*/  PRMT R33, R33, 0x9910, RZ ;  /* 0x0000991021217816 */ /* 0x000fe400000000ff */
[----:B------:R-:W-:Y:S02]  /*18c0*/  IADD3 R18, PT, PT, R18, -0x38, RZ ;  /* 0xffffffc812127810 */ /* 0x000fe40007ffe0ff */
[----:B------:R-:W-:Y:S02]  /*18d0*/  P2R R43, PR, RZ, 0x10 ;  /* 0x00000010ff2b7803 */ /* 0x000fe40000000000 */
[----:B------:R-:W-:-:S02]  /*18e0*/  ISETP.EQ.OR P3, PT, R28, RZ, !P3 ;  /* 0x000000ff1c00720c */ /* 0x000fc40005f62670 */
[----:B------:R-:W-:Y:S02]  /*18f0*/  PRMT R28, R35, 0x9910, RZ ;  /* 0x00009910231c7816 */ /* 0x000fe400000000ff */
[----:B------:R-:W-:Y:S01]  /*1900*/  ISETP.GE.U32.AND P4, PT, R26, -0x31, PT ;  /* 0xffffffcf1a00780c */ /* 0x000fe20003f86070 */
[----:B------:R-:W-:Y:S01]  /*1910*/  IMAD.MOV.U32 R26, RZ, RZ, R33 ;  /* 0x000000ffff1a7224 */ /* 0x000fe200078e0021 */
[----:B------:R-:W-:Y:S02]  /*1920*/  P2R R45, PR, RZ, 0x40 ;  /* 0x00000040ff2d7803 */ /* 0x000fe40000000000 */
[----:B------:R-:W-:Y:S02]  /*1930*/  ISETP.GE.U32.AND P6, PT, R18, -0x31, PT ;  /* 0xffffffcf1200780c */ /* 0x000fe40003fc6070 */
[----:B------:R-:W-:Y:S01]  /*1940*/  ISETP.EQ.OR P4, PT, R28, RZ, !P4 ;  /* 0x000000ff1c00720c */ /* 0x000fe20006782670 */
[----:B------:R-:W-:Y:S01]  /*1950*/  IMAD R28, R2, 0x48, R21 ;  /* 0x00000048021c7824 */ /* 0x000fe200078e0215 */
[----:B------:R-:W-:-:S02]  /*1960*/  LOP3.LUT R33, R29, 0xffff, RZ, 0xc0, !PT ;  /* 0x0000ffff1d217812 */ /* 0x000fc400078ec0ff */
[----:B------:R-:W-:Y:S01]  /*1970*/  LOP3.LUT R40, R14, 0xffff, RZ, 0xc0, !PT ;  /* 0x0000ffff0e287812 */ /* 0x000fe200078ec0ff */
[----:B------:R-:W-:Y:S01]  /*1980*/  IMAD.MOV.U32 R14, RZ, RZ, RZ ;  /* 0x000000ffff0e7224 */ /* 0x000fe200078e00ff */
[----:B------:R-:W-:Y:S01]  /*1990*/  LOP3.LUT R37, R16, 0xffff, RZ, 0xc0, !PT ;  /* 0x0000ffff10257812 */ /* 0x000fe200078ec0ff */
[----:B------:R-:W-:Y:S01]  /*19a0*/  IMAD R33, R33, 0x31, RZ ;  /* 0x0000003121217824 */ /* 0x000fe200078e02ff */
[----:B------:R-:W-:Y:S01]  /*19b0*/  LOP3.LUT R35, R17, 0xffff, RZ, 0xc0, !PT ;  /* 0x0000ffff11237812 */ /* 0x000fe200078ec0ff */
[----:B------:R-:W-:Y:S01]  /*19c0*/  IMAD R40, R40, 0x31, RZ ;  /* 0x0000003128287824 */ /* 0x000fe200078e02ff */
[----:B------:R-:W-:Y:S01]  /*19d0*/  LOP3.LUT R31, R22, 0xffff, RZ, 0xc0, !PT ;  /* 0x0000ffff161f7812 */ /* 0x000fe200078ec0ff */
[----:B------:R-:W-:Y:S01]  /*19e0*/  IMAD R37, R37, 0x31, RZ ;  /* 0x0000003125257824 */ /* 0x000fe200078e02ff */
[----:B------:R-:W-:Y:S01]  /*19f0*/  LOP3.LUT R29, R20, 0xffff, RZ, 0xc0, !PT ;  /* 0x0000ffff141d7812 */ /* 0x000fe200078ec0ff */
[----:B------:R-:W-:Y:S01]  /*1a00*/  IMAD R35, R35, 0x31, RZ ;  /* 0x0000003123237824 */ /* 0x000fe200078e02ff */
[----:B------:R-:W-:Y:S01]  /*1a10*/  ISETP.EQ.OR P6, PT, R23, RZ, !P6 ;  /* 0x000000ff1700720c */ /* 0x000fe200077c2670 */
[----:B------:R-:W-:Y:S01]  /*1a20*/  IMAD.MOV.U32 R23, RZ, RZ, RZ ;  /* 0x000000ffff177224 */ /* 0x000fe200078e00ff */
[----:B------:R-:W-:Y:S01]  /*1a30*/  ISETP.EQ.OR P5, PT, R26, RZ, !P5 ;  /* 0x000000ff1a00720c */ /* 0x000fe20006fa2670 */
[----:B------:R-:W-:Y:S01]  /*1a40*/  IMAD R26, R2, 0x120, R19 ;  /* 0x00000120021a7824 */ /* 0x000fe200078e0213 */
[----:B------:R-:W-:Y:S01]  /*1a50*/  P2R R55, PR, RZ, 0x40 ;  /* 0x00000040ff377803 */ /* 0x000fe20000000000 */
[----:B------:R-:W-:Y:S01]  /*1a60*/  IMAD R31, R31, 0x31, RZ ;  /* 0x000000311f1f7824 */ /* 0x000fe200078e02ff */
[----:B------:R-:W-:Y:S01]  /*1a70*/  LEA R28, R28, R19, 0x2 ;  /* 0x000000131c1c7211 */ /* 0x000fe200078e10ff */
[----:B01-3--:R-:W-:-:S08]  /*1a80*/  IMAD R29, R29, 0x31, RZ ;  /* 0x000000311d1d7824 */ /* 0x00bfd000078e02ff */
.L_x_24:
[----:B------:R-:W-:Y:S01]  /*1a90*/  @!P0 LOP3.LUT R19, R41, 0xffff, RZ, 0xc0, !PT ;  /* 0x0000ffff29138812 */ /* 0x000fe200078ec0ff */
[----:B------:R-:W-:Y:S01]  /*1aa0*/  @!P3 IMAD R63, R14, 0x498, RZ ;  /* 0x000004980e3fb824 */ /* 0x000fe200078e02ff */
[----:B------:R-:W-:Y:S02]  /*1ab0*/  P2R R16, PR, RZ, 0x20 ;  /* 0x00000020ff107803 */ /* 0x000fe40000000000 */
[----:B------:R-:W-:Y:S02]  /*1ac0*/  P2R R17, PR, RZ, 0x1 ;  /* 0x00000001ff117803 */ /* 0x000fe40000000000 */
[----:B------:R-:W-:Y:S01]  /*1ad0*/  @!P3 LOP3.LUT R58, R34, 0xffff, RZ, 0xc0, !PT ;  /* 0x0000ffff223ab812 */ /* 0x000fe200078ec0ff */
[----:B------:R-:W-:Y:S01]  /*1ae0*/  HFMA2 R66, -RZ, RZ, 0, 0 ;  /* 0x00000000ff427431 */ /* 0x000fe200000001ff */
[----:B------:R-:W-:Y:S01]  /*1af0*/  BAR.SYNC.DEFER_BLOCKING 0x0 ;  /* 0x0000000000007b1d */ /* 0x000fe20000010000 */
[----:B------:R-:W-:-:S04]  /*1b00*/  @!P0 IADD3 R19, P5, P6, R40, R3, R19 ;  /* 0x0000000328138210 */ /* 0x000fc80007ebe013 */
[----:B------:R-:W-:Y:S02]  /*1b10*/  @!P0 IADD3.X R64, PT, PT, RZ, RZ, RZ, P5, P6 ;  /* 0x000000ffff408210 */ /* 0x000fe40002fec4ff */
[----:B------:R-:W-:Y:S02]  /*1b20*/  ISETP.NE.AND P5, PT, R16, RZ, PT ;  /* 0x000000ff1000720c */ /* 0x000fe40003fa5270 */
[----:B------:R-:W-:-:S04]  /*1b30*/  @!P1 LOP3.LUT R16, R38, 0xffff, RZ, 0xc0, !PT ;  /* 0x0000ffff26109812 */ /* 0x000fc800078ec0ff */
[-C--:B------:R-:W-:Y:S02]  /*1b40*/  @!P1 IADD3 R21, P0, P6, R37, R3.reuse, R16 ;  /* 0x0000000325159210 */ /* 0x080fe40007e1e010 */
[----:B------:R-:W-:Y:S02]  /*1b50*/  @!P2 LOP3.LUT R16, R36, 0xffff, RZ, 0xc0, !PT ;  /* 0x0000ffff2410a812 */ /* 0x000fe400078ec0ff */
[----:B------:R-:W-:Y:S02]  /*1b60*/  @!P1 IADD3.X R20, PT, PT, RZ, RZ, RZ, P0, P6 ;  /* 0x000000ffff149210 */ /* 0x000fe400007ec4ff */
[----:B------:R-:W-:Y:S02]  /*1b70*/  @!P2 IADD3 R57, P0, P6, R35, R3, R16 ;  /* 0x000000032339a210 */ /* 0x000fe40007e1e010 */
[----:B------:R-:W-:Y:S02]  /*1b80*/  @!P4 LOP3.LUT R16, R32, 0xffff, RZ, 0xc0, !PT ;  /* 0x0000ffff2010c812 */ /* 0x000fe400078ec0ff */
[----:B------:R-:W-:-:S02]  /*1b90*/  @!P2 IADD3.X R56, PT, PT, RZ, RZ, RZ, P0, P6 ;  /* 0x000000ffff38a210 */ /* 0x000fc400007ec4ff */
[-C--:B------:R-:W-:Y:S02]  /*1ba0*/  @!P3 IADD3 R58, P0, P6, R33, R3.reuse, R58 ;  /* 0x00000003213ab210 */ /* 0x080fe40007e1e03a */
[----:B------:R-:W-:Y:S02]  /*1bb0*/  @!P5 LOP3.LUT R60, R30, 0xffff, RZ, 0xc0, !PT ;  /* 0x0000ffff1e3cd812 */ /* 0x000fe400078ec0ff */
[----:B------:R-:W-:Y:S02]  /*1bc0*/  @!P3 IADD3.X R59, PT, PT, RZ, RZ, RZ, P0, P6 ;  /* 0x000000ffff3bb210 */ /* 0x000fe400007ec4ff */
[----:B------:R-:W-:-:S04]  /*1bd0*/  @!P4 IADD3 R61, P0, P6, R31, R3, R16 ;  /* 0x000000031f3dc210 */ /* 0x000fc80007e1e010 */
[----:B------:R-:W-:Y:S02]  /*1be0*/  @!P4 IADD3.X R62, PT, PT, RZ, RZ, RZ, P0, P6 ;  /* 0x000000ffff3ec210 */ /* 0x000fe400007ec4ff */
[----:B------:R-:W-:-:S04]  /*1bf0*/  @!P5 IADD3 R60, P0, P6, R29, R3, R60 ;  /* 0x000000031d3cd210 */ /* 0x000fc80007e1e03c */
[----:B------:R-:W-:Y:S02]  /*1c00*/  @!P5 IADD3.X R22, PT, PT, RZ, RZ, RZ, P0, P6 ;  /* 0x000000ffff16d210 */ /* 0x000fe400007ec4ff */
[----:B------:R-:W-:-:S13]  /*1c10*/  ISETP.NE.AND P0, PT, R17, RZ, PT ;  /* 0x000000ff1100720c */ /* 0x000fda0003f05270 */
[----:B------:R-:W-:-:S05]  /*1c20*/  @!P0 IMAD R16, R14, 0x498, RZ ;  /* 0x000004980e108824 */ /* 0x000fca00078e02ff */
[----:B------:R-:W-:Y:S02]  /*1c30*/  @!P0 IADD3 R19, P6, PT, R16, R19, RZ ;  /* 0x0000001310138210 */ /* 0x000fe40007fde0ff */
[----:B------:R-:W0:Y:S03]  /*1c40*/  @!P0 LDC.64 R16, c[0x0][0x380] ;  /* 0x0000e000ff108b82 */ /* 0x000e260000000a00 */
[----:B------:R-:W-:Y:S01]  /*1c50*/  @!P0 IMAD.X R64, RZ, RZ, R64, P6 ;  /* 0x000000ffff408224 */ /* 0x000fe200030e0640 */
[----:B0-----:R-:W-:Y:S01]  /*1c60*/  @!P0 LEA R18, P6, R19, R16, 0x2 ;  /* 0x0000001013128211 */ /* 0x001fe200078c10ff */
[----:B------:R-:W-:-:S03]  /*1c70*/  @!P1 IMAD R16, R14, 0x498, RZ ;  /* 0x000004980e109824 */ /* 0x000fc600078e02ff */
[----:B------:R-:W-:Y:S02]  /*1c80*/  @!P0 LEA.HI.X R19, R19, R17, R64, 0x2, P6 ;  /* 0x0000001113138211 */ /* 0x000fe400030f1440 */
[----:B------:R-:W-:Y:S02]  /*1c90*/  @!P1 IADD3 R21, P6, PT, R16, R21, RZ ;  /* 0x0000001510159210 */ /* 0x000fe40007fde0ff */
[----:B------:R-:W0:Y:S03]  /*1ca0*/  @!P1 LDC.64 R16, c[0x0][0x380] ;  /* 0x0000e000ff109b82 */ /* 0x000e260000000a00 */
[----:B------:R-:W-:Y:S01]  /*1cb0*/  @!P1 IMAD.X R64, RZ, RZ, R20, P6 ;  /* 0x000000ffff409224 */ /* 0x000fe200030e0614 */
[----:B0-----:R-:W-:Y:S01]  /*1cc0*/  @!P1 LEA R20, P6, R21, R16, 0x2 ;  /* 0x0000001015149211 */ /* 0x001fe200078c10ff */
[----:B------:R-:W-:-:S03]  /*1cd0*/  @!P2 IMAD R16, R14, 0x498, RZ ;  /* 0x000004980e10a824 */ /* 0x000fc600078e02ff */
[----:B------:R-:W-:Y:S02]  /*1ce0*/  @!P1 LEA.HI.X R21, R21, R17, R64, 0x2, P6 ;  /* 0x0000001115159211 */ /* 0x000fe400030f1440 */
[----:B------:R-:W-:Y:S02]  /*1cf0*/  @!P2 IADD3 R57, P6, PT, R16, R57, RZ ;  /* 0x000000391039a210 */ /* 0x000fe40007fde0ff */
[----:B------:R-:W0:Y:S02]  /*1d00*/  @!P2 LDC.64 R16, c[0x0][0x380] ;  /* 0x0000e000ff10ab82 */ /* 0x000e240000000a00 */
[----:B------:R-:W-:Y:S02]  /*1d10*/  @!P2 IADD3.X R64, PT, PT, RZ, R56, RZ, P6, !PT ;  /* 0x00000038ff40a210 */ /* 0x000fe400037fe4ff */
[----:B0-----:R-:W-:-:S04]  /*1d20*/  @!P2 LEA R56, P6, R57, R16, 0x2 ;  /* 0x000000103938a211 */ /* 0x001fc800078c10ff */
[----:B------:R-:W-:Y:S02]  /*1d30*/  @!P2 LEA.HI.X R57, R57, R17, R64, 0x2, P6 ;  /* 0x000000113939a211 */ /* 0x000fe400030f1440 */
[----:B------:R-:W0:Y:S01]  /*1d40*/  @!P3 LDC.64 R16, c[0x0][0x380] ;  /* 0x0000e000ff10bb82 */ /* 0x000e220000000a00 */
[----:B------:R-:W-:-:S05]  /*1d50*/  @!P3 IADD3 R63, P6, PT, R63, R58, RZ ;  /* 0x0000003a3f3fb210 */ /* 0x000fca0007fde0ff */
[----:B------:R-:W-:Y:S01]  /*1d60*/  @!P3 IMAD.X R64, RZ, RZ, R59, P6 ;  /* 0x000000ffff40b224 */ /* 0x000fe200030e063b */
[----:B0-----:R-:W-:Y:S01]  /*1d70*/  @!P3 LEA R58, P6, R63, R16, 0x2 ;  /* 0x000000103f3ab211 */ /* 0x001fe200078c10ff */
[----:B------:R-:W-:-:S03]  /*1d80*/  @!P4 IMAD R16, R14, 0x498, RZ ;  /* 0x000004980e10c824 */ /* 0x000fc600078e02ff */
[----:B------:R-:W-:Y:S02]  /*1d90*/  @!P3 LEA.HI.X R59, R63, R17, R64, 0x2, P6 ;  /* 0x000000113f3bb211 */ /* 0x000fe400030f1440 */
[----:B------:R-:W-:Y:S02]  /*1da0*/  @!P4 IADD3 R61, P6, PT, R16, R61, RZ ;  /* 0x0000003d103dc210 */ /* 0x000fe40007fde0ff */
[----:B------:R-:W0:Y:S01]  /*1db0*/  @!P4 LDC.64 R16, c[0x0][0x380] ;  /* 0x0000e000ff10cb82 */ /* 0x000e220000000a00 */
[----:B------:R-:W-:Y:S01]  /*1dc0*/  IMAD.MOV.U32 R68, RZ, RZ, RZ ;  /* 0x000000ffff447224 */ /* 0x000fe200078e00ff */
[----:B------:R-:W2:Y:S01]  /*1dd0*/  @!P3 LDG.E.CONSTANT R66, desc[UR4][R58.64+-0x20] ;  /* 0xffffe0043a42b981 */ /* 0x000ea2000c1e9900 */
[----:B------:R-:W-:Y:S01]  /*1de0*/  @!P4 IMAD.X R64, RZ, RZ, R62, P6 ;  /* 0x000000ffff40c224 */ /* 0x000fe200030e063e */
[----:B0-----:R-:W-:-:S04]  /*1df0*/  @!P4 LEA R62, P6, R61, R16, 0x2 ;  /* 0x000000103d3ec211 */ /* 0x001fc800078c10ff */
[----:B------:R-:W-:Y:S01]  /*1e00*/  @!P4 LEA.HI.X R63, R61, R17, R64, 0x2, P6 ;  /* 0x000000113d3fc211 */ /* 0x000fe200030f1440 */
[----:B------:R-:W-:Y:S02]  /*1e10*/  @!P5 IMAD R17, R14, 0x498, RZ ;  /* 0x000004980e11d824 */ /* 0x000fe400078e02ff */
[----:B------:R-:W-:Y:S02]  /*1e20*/  IMAD.MOV.U32 R64, RZ, RZ, RZ ;  /* 0x000000ffff407224 */ /* 0x000fe400078e00ff */
[----:B------:R-:W3:Y:S01]  /*1e30*/  @!P4 LDG.E.CONSTANT R68, desc[UR4][R62.64+-0x20] ;  /* 0xffffe0043e44c981 */ /* 0x000ee2000c1e9900 */
[----:B------:R-:W-:Y:S02]  /*1e40*/  @!P5 IADD3 R60, P6, PT, R17, R60, RZ ;  /* 0x0000003c113cd210 */ /* 0x000fe40007fde0ff */
[----:B------:R-:W0:Y:S01]  /*1e50*/  @!P5 LDC.64 R16, c[0x0][0x380] ;  /* 0x0000e000ff10db82 */ /* 0x000e220000000a00 */
[----:B------:R-:W4:Y:S01]  /*1e60*/  @!P2 LDG.E.CONSTANT R64, desc[UR4][R56.64+-0x20] ;  /* 0xffffe0043840a981 */ /* 0x000f22000c1e9900 */
[----:B------:R-:W-:-:S02]  /*1e70*/  @!P5 IADD3.X R22, PT, PT, RZ, R22, RZ, P6, !PT ;  /* 0x00000016ff16d210 */ /* 0x000fc400037fe4ff */
[----:B0-----:R-:W-:-:S04]  /*1e80*/  @!P5 LEA R16, P6, R60, R16, 0x2 ;  /* 0x000000103c10d211 */ /* 0x001fc800078c10ff */
[----:B------:R-:W-:Y:S01]  /*1e90*/  @!P5 LEA.HI.X R17, R60, R17, R22, 0x2, P6 ;  /* 0x000000113c11d211 */ /* 0x000fe200030f1416 */
[----:B------:R-:W-:Y:S01]  /*1ea0*/  IMAD.MOV.U32 R22, RZ, RZ, RZ ;  /* 0x000000ffff167224 */ /* 0x000fe200078e00ff */
[----:B------:R-:W-:Y:S02]  /*1eb0*/  CS2R R60, SRZ ;  /* 0x00000000003c7805 */ /* 0x000fe4000001ff00 */
[----:B------:R-:W-:-:S03]  /*1ec0*/  ISETP.NE.AND P6, PT, R45, RZ, PT ;  /* 0x000000ff2d00720c */ /* 0x000fc60003fc5270 */
[----:B------:R-:W5:Y:S04]  /*1ed0*/  @!P0 LDG.E.CONSTANT R22, desc[UR4][R18.64+-0x20] ;  /* 0xffffe00412168981 */ /* 0x000f68000c1e9900 */
[----:B------:R-:W5:Y:S04]  /*1ee0*/  @!P1 LDG.E.CONSTANT R60, desc[UR4][R20.64+-0x20] ;  /* 0xffffe004143c9981 */ /* 0x000f68000c1e9900 */
[----:B------:R-:W5:Y:S01]  /*1ef0*/  @!P5 LDG.E.CONSTANT R61, desc[UR4][R16.64+-0x20] ;  /* 0xffffe004103dd981 */ /* 0x000f62000c1e9900 */
[----:B------:R-:W-:Y:S03]  /*1f00*/  BSSY.RECONVERGENT B0, `(.L_x_0) ;  /* 0x0000014000007945 */ /* 0x000fe60003800200 */
[----:B--2---:R0:W-:Y:S04]  /*1f10*/  STS [R39+0xc], R66 ;  /* 0x00000c4227007388 */ /* 0x0041e80000000800 */
[----:B---3--:R0:W-:Y:S04]  /*1f20*/  STS [R39+0x10], R68 ;  /* 0x0000104427007388 */ /* 0x0081e80000000800 */
[----:B----4-:R0:W-:Y:S04]  /*1f30*/  STS [R39+0x8], R64 ;  /* 0x0000084027007388 */ /* 0x0101e80000000800 */
[----:B-----5:R0:W-:Y:S04]  /*1f40*/  STS [R39], R22 ;  /* 0x0000001627007388 */ /* 0x0201e80000000800 */
[----:B------:R0:W-:Y:S04]  /*1f50*/  STS [R39+0x4], R60 ;  /* 0x0000043c27007388 */ /* 0x0001e80000000800 */
[----:B------:R0:W-:Y:S01]  /*1f60*/  STS [R39+0x14], R61 ;  /* 0x0000143d27007388 */ /* 0x0001e20000000800 */
[----:B------:R-:W-:Y:S05]  /*1f70*/  @P6 BRA `(.L_x_1) ;  /* 0x0000000000306947 */ /* 0x000fea0003800000 */
[----:B------:R-:W-:Y:S01]  /*1f80*/  ISETP.NE.AND P6, PT, R55, RZ, PT ;  /* 0x000000ff3700720c */ /* 0x000fe20003fc5270 */
[----:B------:R-:W-:Y:S01]  /*1f90*/  BSSY.RECONVERGENT B1, `(.L_x_2) ;  /* 0x0000009000017945 */ /* 0x000fe20003800200 */
[----:B------:R-:W-:-:S11]  /*1fa0*/  IMAD.MOV.U32 R16, RZ, RZ, RZ ;  /* 0x000000ffff107224 */ /* 0x000fd600078e00ff */
[----:B------:R-:W-:Y:S05]  /*1fb0*/  @P6 BRA `(.L_x_3) ;  /* 0x0000000000186947 */ /* 0x000fea0003800000 */
[----:B------:R-:W-:-:S05]  /*1fc0*/  IMAD R17, R14, 0x498, RZ ;  /* 0x000004980e117824 */ /* 0x000fca00078e02ff */
[----:B------:R-:W-:-:S04]  /*1fd0*/  IADD3 R17, P6, PT, R17, R6, RZ ;  /* 0x0000000611117210 */ /* 0x000fc80007fde0ff */
[----:B------:R-:W-:Y:S02]  /*1fe0*/  IADD3.X R18, PT, PT, RZ, R7, RZ, P6, !PT ;  /* 0x00000007ff127210 */ /* 0x000fe400037fe4ff */
[----:B------:R-:W-:-:S04]  /*1ff0*/  LEA R16, P6, R17, UR8, 0x2 ;  /* 0x0000000811107c11 */ /* 0x000fc8000f8c10ff */
[----:B------:R-:W-:-:S05]  /*2000*/  LEA.HI.X R17, R17, UR9, R18, 0x2, P6 ;  /* 0x0000000911117c11 */ /* 0x000fca000b0f1412 */
[----:B------:R1:W5:Y:S04]  /*2010*/  LDG.E.CONSTANT R16, desc[UR4][R16.64+-0x20] ;  /* 0xffffe00410107981 */ /* 0x000368000c1e9900 */
.L_x_3:
[----:B------:R-:W-:Y:S05]  /*2020*/  BSYNC.RECONVERGENT B1 ;  /* 0x0000000000017941 */ /* 0x000fea0003800200 */
.L_x_2:
[----:B-----5:R2:W-:Y:S02]  /*2030*/  STS [R39+0x18], R16 ;  /* 0x0000181027007388 */ /* 0x0205e40000000800 */
.L_x_1:
[----:B------:R-:W-:Y:S05]  /*2040*/  BSYNC.RECONVERGENT B0 ;  /* 0x0000000000007941 */ /* 0x000fea0003800200 */
.L_x_0:
[----:B------:R-:W-:Y:S01]  /*2050*/  ISETP.NE.AND P6, PT, R44, RZ, PT ;  /* 0x000000ff2c00720c */ /* 0x000fe20003fc5270 */
[----:B------:R-:W-:-:S12]  /*2060*/  BSSY.RECONVERGENT B0, `(.L_x_4) ;  /* 0x000000e000007945 */ /* 0x000fd80003800200 */
[----:B------:R-:W-:Y:S05]  /*2070*/  @P6 BRA `(.L_x_5) ;  /* 0x0000000000306947 */ /* 0x000fea0003800000 */
[----:B------:R-:W-:Y:S01]  /*2080*/  ISETP.NE.AND P6, PT, R54, RZ, PT ;  /* 0x000000ff3600720c */ /* 0x000fe20003fc5270 */
[----:B------:R-:W-:Y:S01]  /*2090*/  BSSY.RECONVERGENT B1, `(.L_x_6) ;  /* 0x0000009000017945 */ /* 0x000fe20003800200 */
[----:B--2---:R-:W-:-:S11]  /*20a0*/  IMAD.MOV.U32 R16, RZ, RZ, RZ ;  /* 0x000000ffff107224 */ /* 0x004fd600078e00ff */
[----:B------:R-:W-:Y:S05]  /*20b0*/  @P6 BRA `(.L_x_7) ;  /* 0x0000000000186947 */ /* 0x000fea0003800000 */
[----:B-1----:R-:W-:-:S05]  /*20c0*/  IMAD R17, R14, 0x498, RZ ;  /* 0x000004980e117824 */ /* 0x002fca00078e02ff */
[----:B------:R-:W-:-:S05]  /*20d0*/  IADD3 R17, P6, PT, R17, R4, RZ ;  /* 0x0000000411117210 */ /* 0x000fca0007fde0ff */
[----:B------:R-:W-:Y:S01]  /*20e0*/  IMAD.X R18, RZ, RZ, R5, P6 ;  /* 0x000000ffff127224 */ /* 0x000fe200030e0605 */
[----:B------:R-:W-:-:S04]  /*20f0*/  LEA R16, P6, R17, UR8, 0x2 ;  /* 0x0000000811107c11 */ /* 0x000fc8000f8c10ff */
[----:B------:R-:W-:-:S05]  /*2100*/  LEA.HI.X R17, R17, UR9, R18, 0x2, P6 ;  /* 0x0000000911117c11 */ /* 0x000fca000b0f1412 */
[----:B------:R2:W5:Y:S04]  /*2110*/  LDG.E.CONSTANT R16, desc[UR4][R16.64+-0x20] ;  /* 0xffffe00410107981 */ /* 0x000568000c1e9900 */
.L_x_7:
[----:B------:R-:W-:Y:S05]  /*2120*/  BSYNC.RECONVERGENT B1 ;  /* 0x0000000000017941 */ /* 0x000fea0003800200 */
.L_x_6:
[----:B-----5:R3:W-:Y:S02]  /*2130*/  STS [R39+0x1c], R16 ;  /* 0x00001c1027007388 */ /* 0x0207e40000000800 */
.L_x_5:
[----:B------:R-:W-:Y:S05]  /*2140*/  BSYNC.RECONVERGENT B0 ;  /* 0x0000000000007941 */ /* 0x000fea0003800200 */
.L_x_4:
[C---:B--23--:R-:W-:Y:S01]  /*2150*/  IADD3 R16, PT, PT, R41.reuse, -0x7, RZ ;  /* 0xfffffff929107810 */ /* 0x04cfe20007ffe0ff */
[----:B------:R-:W-:Y:S01]  /*2160*/  IMAD R56, R2, 0x126, RZ ;  /* 0x0000012602387824 */ /* 0x000fe200078e02ff */
[----:B------:R-:W-:Y:S01]  /*2170*/  LOP3.LUT R19, R41, 0xffff, RZ, 0xc0, !PT ;  /* 0x0000ffff29137812 */ /* 0x000fe200078ec0ff */
[----:B------:R-:W-:Y:S01]  /*2180*/  IMAD.MOV.U32 R62, RZ, RZ, RZ ;  /* 0x000000ffff3e7224 */ /* 0x000fe200078e00ff */
[----:B------:R-:W-:Y:S01]  /*2190*/  LOP3.LUT R16, R16, 0xffff, RZ, 0xc0, !PT ;  /* 0x0000ffff10107812 */ /* 0x000fe200078ec0ff */
[----:B------:R-:W-:Y:S01]  /*21a0*/  VIADD R20, R56, 0xfffffff9 ;  /* 0xfffffff938147836 */ /* 0x000fe20000000000 */
[----:B------:R-:W-:Y:S02]  /*21b0*/  P2R R18, PR, RZ, 0x1 ;  /* 0x00000001ff127803 */ /* 0x000fe40000000000 */
[----:B------:R-:W-:Y:S02]  /*21c0*/  ISETP.GT.U32.AND P6, PT, R16, 0x30, PT ;  /* 0x000000301000780c */ /* 0x000fe40003fc4070 */
[----:B------:R-:W-:Y:S01]  /*21d0*/  IADD3 R19, PT, PT, R40, R20, R19 ;  /* 0x0000001428137210 */ /* 0x000fe20007ffe013 */
[----:B------:R-:W-:Y:S01]  /*21e0*/  IMAD R21, R13, 0x4, R2 ;  /* 0x000000040d157824 */ /* 0x000fe200078e0202 */
[----:B0-----:R-:W-:-:S02]  /*21f0*/  CS2R R60, SRZ ;  /* 0x00000000003c7805 */ /* 0x001fc4000001ff00 */
[----:B------:R-:W-:Y:S02]  /*2200*/  CS2R R58, SRZ ;  /* 0x00000000003a7805 */ /* 0x000fe4000001ff00 */
[----:B------:R-:W-:-:S05]  /*2210*/  ISETP.NE.AND P0, PT, R43, RZ, PT ;  /* 0x000000ff2b00720c */ /* 0x000fca0003f05270 */
[----:B-1----:R-:W0:Y:S01]  /*2220*/  @!P6 LDC.64 R16, c[0x0][0x380] ;  /* 0x0000e000ff10eb82 */ /* 0x002e220000000a00 */
[----:B------:R-:W-:-:S04]  /*2230*/  @!P6 IMAD R19, R14, 0x498, R19 ;  /* 0x000004980e13e824 */ /* 0x000fc800078e0213 */
[----:B0-----:R-:W-:Y:S01]  /*2240*/  @!P6 IMAD.WIDE.U32 R16, R19, 0x4, R16 ;  /* 0x000000041310e825 */ /* 0x001fe200078e0010 */
[----:B------:R-:W-:-:S04]  /*2250*/  IADD3 R19, PT, PT, R38, -0x7, RZ ;  /* 0xfffffff926137810 */ /* 0x000fc80007ffe0ff */
[----:B------:R-:W-:Y:S01]  /*2260*/  LOP3.LUT R19, R19, 0xffff, RZ, 0xc0, !PT ;  /* 0x0000ffff13137812 */ /* 0x000fe200078ec0ff */
[----:B------:R0:W2:Y:S03]  /*2270*/  @!P6 LDG.E.CONSTANT R62, desc[UR4][R16.64] ;  /* 0x00000004103ee981 */ /* 0x0000a6000c1e9900 */
[----:B------:R-:W-:Y:S02]  /*2280*/  ISETP.GT.U32.AND P6, PT, R19, 0x30, PT ;  /* 0x000000301300780c */ /* 0x000fe40003fc4070 */
[----:B------:R-:W-:-:S04]  /*2290*/  LOP3.LUT R19, R38, 0xffff, RZ, 0xc0, !PT ;  /* 0x0000ffff26137812 */ /* 0x000fc800078ec0ff */
[----:B------:R-:W-:-:S07]  /*22a0*/  IADD3 R19, PT, PT, R37, R20, R19 ;  /* 0x0000001425137210 */ /* 0x000fce0007ffe013 */
[----:B0-----:R-:W0:Y:S01]  /*22b0*/  @!P6 LDC.64 R16, c[0x0][0x380] ;  /* 0x0000e000ff10eb82 */ /* 0x001e220000000a00 */
[----:B------:R-:W-:-:S04]  /*22c0*/  @!P6 IMAD R19, R14, 0x498, R19 ;  /* 0x000004980e13e824 */ /* 0x000fc800078e0213 */
[----:B0-----:R-:W-:Y:S02]  /*22d0*/  @!P6 IMAD.WIDE.U32 R16, R19, 0x4, R16 ;  /* 0x000000041310e825 */ /* 0x001fe400078e0010 */
[----:B------:R-:W0:Y:S02]  /*22e0*/  S2R R19, SR_TID.Y ;  /* 0x0000000000137919 */ /* 0x000e240000002200 */
[----:B------:R-:W-:Y:S01]  /*22f0*/  IMAD R22, R21, 0x6c0, RZ ;  /* 0x000006c015167824 */ /* 0x000fe200078e02ff */
[----:B------:R1:W3:Y:S02]  /*2300*/  @!P6 LDG.E.CONSTANT R61, desc[UR4][R16.64] ;  /* 0x00000004103de981 */ /* 0x0002e4000c1e9900 */
[----:B-1----:R-:W-:Y:S01]  /*2310*/  LOP3.LUT R16, R25, 0xffff, RZ, 0xc0, !PT ;  /* 0x0000ffff19107812 */ /* 0x002fe200078ec0ff */
[----:B0-----:R-:W-:Y:S02]  /*2320*/  IMAD R19, R19, 0x21, R22 ;  /* 0x0000002113137824 */ /* 0x001fe400078e0216 */
[----:B------:R-:W-:-:S02]  /*2330*/  IMAD R22, R14, 0xd8, RZ ;  /* 0x000000d80e167824 */ /* 0x000fc400078e02ff */
[----:B------:R-:W-:-:S05]  /*2340*/  IMAD R19, R0, 0x6, R19 ;  /* 0x0000000600137824 */ /* 0x000fca00078e0213 */
[----:B------:R-:W-:-:S05]  /*2350*/  IADD3 R21, P6, PT, R22, R19, RZ ;  /* 0x0000001316157210 */ /* 0x000fca0007fde0ff */
[----:B------:R-:W-:Y:S01]  /*2360*/  IMAD.X R22, RZ, RZ, RZ, P6 ;  /* 0x000000ffff167224 */ /* 0x000fe200030e06ff */
[----:B------:R-:W-:-:S04]  /*2370*/  LEA R64, P6, R21, UR6, 0x2 ;  /* 0x0000000615407c11 */ /* 0x000fc8000f8c10ff */
[----:B------:R-:W-:Y:S02]  /*2380*/  LEA.HI.X R65, R21, UR7, R22, 0x2, P6 ;  /* 0x0000000715417c11 */ /* 0x000fe4000b0f1416 */
[----:B------:R-:W-:Y:S02]  /*2390*/  ISETP.GT.U32.AND P6, PT, R16, 0x30, PT ;  /* 0x000000301000780c */ /* 0x000fe40003fc4070 */
[----:B------:R-:W-:-:S04]  /*23a0*/  LOP3.LUT R21, R36, 0xffff, RZ, 0xc0, !PT ;  /* 0x0000ffff24157812 */ /* 0x000fc800078ec0ff */
[----:B------:R-:W-:-:S07]  /*23b0*/  IADD3 R21, PT, PT, R35, R20, R21 ;  /* 0x0000001423157210 */ /* 0x000fce0007ffe015 */
[----:B------:R-:W0:Y:S01]  /*23c0*/  @!P6 LDC.64 R16, c[0x0][0x380] ;  /* 0x0000e000ff10eb82 */ /* 0x000e220000000a00 */
[----:B------:R-:W-:-:S04]  /*23d0*/  @!P6 IMAD R21, R14, 0x498, R21 ;  /* 0x000004980e15e824 */ /* 0x000fc800078e0215 */
[----:B0-----:R-:W-:Y:S01]  /*23e0*/  @!P6 IMAD.WIDE.U32 R16, R21, 0x4, R16 ;  /* 0x000000041510e825 */ /* 0x001fe200078e0010 */
[----:B------:R-:W-:-:S04]  /*23f0*/  LOP3.LUT R21, R24, 0xffff, RZ, 0xc0, !PT ;  /* 0x0000ffff18157812 */ /* 0x000fc800078ec0ff */
[----:B------:R0:W4:Y:S01]  /*2400*/  @!P6 LDG.E.CONSTANT R60, desc[UR4][R16.64] ;  /* 0x00000004103ce981 */ /* 0x000122000c1e9900 */
[----:B------:R-:W-:Y:S02]  /*2410*/  ISETP.GT.U32.AND P6, PT, R21, 0x30, PT ;  /* 0x000000301500780c */ /* 0x000fe40003fc4070 */
[----:B------:R-:W-:-:S04]  /*2420*/  LOP3.LUT R21, R34, 0xffff, RZ, 0xc0, !PT ;  /* 0x0000ffff22157812 */ /* 0x000fc800078ec0ff */
[----:B------:R-:W-:-:S07]  /*2430*/  IADD3 R21, PT, PT, R33, R20, R21 ;  /* 0x0000001421157210 */ /* 0x000fce0007ffe015 */
[----:B0-----:R-:W0:Y:S01]  /*2440*/  @!P6 LDC.64 R16, c[0x0][0x380] ;  /* 0x0000e000ff10eb82 */ /* 0x001e220000000a00 */
[----:B------:R-:W-:-:S04]  /*2450*/  @!P6 IMAD R21, R14, 0x498, R21 ;  /* 0x000004980e15e824 */ /* 0x000fc800078e0215 */
[----:B0-----:R-:W-:Y:S01]  /*2460*/  @!P6 IMAD.WIDE.U32 R16, R21, 0x4, R16 ;  /* 0x000000041510e825 */ /* 0x001fe200078e0010 */
[----:B------:R-:W-:-:S04]  /*2470*/  LOP3.LUT R21, R15, 0xffff, RZ, 0xc0, !PT ;  /* 0x0000ffff0f157812 */ /* 0x000fc800078ec0ff */
[----:B------:R0:W5:Y:S01]  /*2480*/  @!P6 LDG.E.CONSTANT R59, desc[UR4][R16.64] ;  /* 0x00000004103be981 */ /* 0x000162000c1e9900 */
        /* <DEDUP_REMOVED lines=9> */
[----:B------:R-:W-:Y:S02]  /*2520*/  LOP3.LUT R21, R30, 0xffff, RZ, 0xc0, !PT ;  /* 0x0000ffff1e157812 */ /* 0x000fe400078ec0ff */
[----:B------:R-:W-:Y:S02]  /*2530*/  MOV R57, RZ ;  /* 0x000000ff00397202 */ /* 0x000fe40000000f00 */
[----:B------:R-:W-:-:S07]  /*2540*/  IADD3 R21, PT, PT, R29, R20, R21 ;  /* 0x000000141d157210 */ /* 0x000fce0007ffe015 */
[----:B0-----:R-:W0:Y:S01]  /*2550*/  @!P6 LDC.64 R16, c[0x0][0x380] ;  /* 0x0000e000ff10eb82 */ /* 0x001e220000000a00 */
[----:B------:R-:W-:-:S04]  /*2560*/  @!P6 IMAD R21, R14, 0x498, R21 ;  /* 0x000004980e15e824 */ /* 0x000fc800078e0215 */
[----:B0-----:R-:W-:-:S05]  /*2570*/  @!P6 IMAD.WIDE.U32 R16, R21, 0x4, R16 ;  /* 0x000000041510e825 */ /* 0x001fca00078e0010 */
[----:B------:R0:W5:Y:S01]  /*2580*/  @!P6 LDG.E.CONSTANT R57, desc[UR4][R16.64] ;  /* 0x000000041039e981 */ /* 0x000162000c1e9900 */
[----:B------:R-:W-:Y:S01]  /*2590*/  ISETP.NE.AND P6, PT, R42, RZ, PT ;  /* 0x000000ff2a00720c */ /* 0x000fe20003fc5270 */
[----:B------:R-:W-:Y:S01]  /*25a0*/  @!P0 IMAD R19, R14, 0xd8, R19 ;  /* 0x000000d80e138824 */ /* 0x000fe200078e0213 */
[----:B0-----:R-:W0:Y:S11]  /*25b0*/  @!P0 LDC.64 R16, c[0x0][0x388] ;  /* 0x0000e200ff108b82 */ /* 0x001e360000000a00 */
[----:B------:R-:W2:Y:S01]  /*25c0*/  @!P6 LDG.E.CONSTANT R63, desc[UR4][R64.64+0xc] ;  /* 0x00000c04403fe981 */ /* 0x000ea2000c1e9900 */
[----:B0-----:R-:W-:-:S05]  /*25d0*/  @!P0 IMAD.WIDE.U32 R16, R19, 0x4, R16 ;  /* 0x0000000413108825 */ /* 0x001fca00078e0010 */
[----:B------:R-:W3:Y:S04]  /*25e0*/  @!P0 LDG.E.CONSTANT R21, desc[UR4][R16.64] ;  /* 0x0000000410158981 */ /* 0x000ee8000c1e9900 */
[----:B--2---:R-:W-:Y:S04]  /*25f0*/  @!P6 STS [R28+0x4], R63 ;  /* 0x0000043f1c00e388 */ /* 0x004fe80000000800 */
[----:B---3--:R-:W-:Y:S01]  /*2600*/  @!P0 STS [R28], R21 ;  /* 0x000000151c008388 */ /* 0x008fe20000000800 */
[----:B------:R-:W-:Y:S01]  /*2610*/  BAR.SYNC.DEFER_BLOCKING 0x0 ;  /* 0x0000000000007b1d */ /* 0x000fe20000010000 */
[----:B------:R-:W-:-:S05]  /*2620*/  ISETP.NE.AND P0, PT, R18, RZ, PT ;  /* 0x000000ff1200720c */ /* 0x000fca0003f05270 */
[----:B------:R-:W-:Y:S04]  /*2630*/  LDS R20, [R27] ;  /* 0x000000001b147984 */ /* 0x000fe80000000800 */
[----:B------:R-:W0:Y:S04]  /*2640*/  LDS.128 R16, [R26] ;  /* 0x000000001a107984 */ /* 0x000e280000000c00 */
[----:B------:R-:W1:Y:S04]  /*2650*/  LDS R22, [R27+0x1c] ;  /* 0x00001c001b167984 */ /* 0x000e680000000800 */
[----:B------:R-:W2:Y:S04]  /*2660*/  LDS R67, [R27+0x38] ;  /* 0x000038001b437984 */ /* 0x000ea80000000800 */
[----:B------:R-:W-:Y:S01]  /*2670*/  LDS R66, [R27+0x5e8] ;  /* 0x0005e8001b427984 */ /* 0x000fe20000000800 */
[----:B0-----:R-:W-:-:S03]  /*2680*/  FFMA R23, R20, R16, R23 ;  /* 0x0000001014177223 */ /* 0x001fc60000000017 */
[----:B------:R-:W0:Y:S01]  /*2690*/  LDS R16, [R27+0xfc] ;  /* 0x0000fc001b107984 */ /* 0x000e220000000800 */
[----:B-1----:R-:W-:-:S03]  /*26a0*/  FFMA R22, R22, R17, R23 ;  /* 0x0000001116167223 */ /* 0x002fc60000000017 */
[----:B------:R-:W-:Y:S01]  /*26b0*/  LDS R17, [R27+0x118] ;  /* 0x000118001b117984 */ /* 0x000fe20000000800 */
[----:B--2---:R-:W-:-:S03]  /*26c0*/  FFMA R67, R67, R18, R22 ;  /* 0x0000001243437223 */ /* 0x004fc60000000016 */
[----:B------:R-:W1:Y:S04]  /*26d0*/  LDS.128 R20, [R26+0x10] ;  /* 0x000010001a147984 */ /* 0x000e680000000c00 */
[----:B------:R-:W-:Y:S01]  /*26e0*/  LDS R18, [R27+0x1f8] ;  /* 0x0001f8001b127984 */ /* 0x000fe20000000800 */
[----:B0-----:R-:W-:-:S04]  /*26f0*/  FFMA R16, R16, R19, R67 ;  /* 0x0000001310107223 */ /* 0x001fc80000000043 */
[----:B-1----:R-:W-:Y:S02]  /*2700*/  FFMA R17, R17, R20, R16 ;  /* 0x0000001411117223 */ /* 0x002fe40000000010 */
[----:B------:R-:W0:Y:S04]  /*2710*/  LDS R16, [R27+0x134] ;  /* 0x000134001b107984 */ /* 0x000e280000000800 */
[----:B------:R-:W1:Y:S01]  /*2720*/  LDS R20, [R27+0x214] ;  /* 0x000214001b147984 */ /* 0x000e620000000800 */
[----:B0-----:R-:W-:-:S03]  /*2730*/  FFMA R17, R16, R21, R17 ;  /* 0x0000001510117223 */ /* 0x001fc60000000011 */
[----:B------:R-:W-:Y:S01]  /*2740*/  LDS R21, [R27+0x230] ;  /* 0x000230001b157984 */ /* 0x000fe20000000800 */
[----:B------:R-:W-:-:S04]  /*2750*/  FFMA R17, R18, R22, R17 ;  /* 0x0000001612117223 */ /* 0x000fc80000000011 */
[----:B-1----:R-:W-:Y:S02]  /*2760*/  FFMA R22, R20, R23, R17 ;  /* 0x0000001714167223 */ /* 0x002fe40000000011 */
[----:B------:R-:W0:Y:S04]  /*2770*/  LDS.128 R16, [R26+0x20] ;  /* 0x000020001a107984 */ /* 0x000e280000000c00 */
[----:B------:R-:W1:Y:S04]  /*2780*/  LDS R20, [R27+0x2f4] ;  /* 0x0002f4001b147984 */ /* 0x000e680000000800 */
[----:B------:R-:W2:Y:S01]  /*2790*/  LDS R23, [R27+0x310] ;  /* 0x000310001b177984 */ /* 0x000ea20000000800 */
[----:B0-----:R-:W-:-:S03]  /*27a0*/  FFMA R21, R21, R16, R22 ;  /* 0x0000001015157223 */ /* 0x001fc60000000016 */
[----:B------:R-:W0:Y:S01]  /*27b0*/  LDS R16, [R27+0x32c] ;  /* 0x00032c001b107984 */ /* 0x000e220000000800 */
[----:B-1----:R-:W-:-:S04]  /*27c0*/  FFMA R20, R20, R17, R21 ;  /* 0x0000001114147223 */ /* 0x002fc80000000015 */
[----:B--2---:R-:W-:Y:S02]  /*27d0*/  FFMA R17, R23, R18, R20 ;  /* 0x0000001217117223 */ /* 0x004fe40000000014 */
[----:B------:R-:W-:Y:S04]  /*27e0*/  LDS R18, [R27+0x3f0] ;  /* 0x0003f0001b127984 */ /* 0x000fe80000000800 */
[----:B------:R-:W1:Y:S01]  /*27f0*/  LDS.128 R20, [R26+0x30] ;  /* 0x000030001a147984 */ /* 0x000e620000000c00 */
[----:B0-----:R-:W-:-:S03]  /*2800*/  FFMA R17, R16, R19, R17 ;  /* 0x0000001310117223 */ /* 0x001fc60000000011 */
[----:B------:R-:W0:Y:S01]  /*2810*/  LDS R16, [R27+0x40c] ;  /* 0x00040c001b107984 */ /* 0x000e220000000800 */
[----:B-1----:R-:W-:-:S03]  /*2820*/  FFMA R19, R18, R20, R17 ;  /* 0x0000001412137223 */ /* 0x002fc60000000011 */
[----:B------:R-:W1:Y:S04]  /*2830*/  LDS R17, [R27+0x428] ;  /* 0x000428001b117984 */ /* 0x000e680000000800 */
[----:B------:R-:W2:Y:S04]  /*2840*/  LDS R18, [R27+0x4ec] ;  /* 0x0004ec001b127984 */ /* 0x000ea80000000800 */
[----:B------:R-:W-:Y:S01]  /*2850*/  LDS R20, [R27+0x524] ;  /* 0x000524001b147984 */ /* 0x000fe20000000800 */
[----:B0-----:R-:W-:-:S03]  /*2860*/  FFMA R16, R16, R21, R19 ;  /* 0x0000001510107223 */ /* 0x001fc60000000013 */
[----:B------:R-:W-:Y:S01]  /*2870*/  LDS R21, [R27+0x508] ;  /* 0x000508001b157984 */ /* 0x000fe20000000800 */
[----:B-1----:R-:W-:-:S04]  /*2880*/  FFMA R17, R17, R22, R16 ;  /* 0x0000001611117223 */ /* 0x002fc80000000010 */
[----:B--2---:R-:W-:Y:S02]  /*2890*/  FFMA R22, R18, R23, R17 ;  /* 0x0000001712167223 */ /* 0x004fe40000000011 */
[----:B------:R-:W0:Y:S02]  /*28a0*/  LDS.128 R16, [R26+0x40] ;  /* 0x000040001a107984 */ /* 0x000e240000000c00 */
[----:B0-----:R-:W-:Y:S02]  /*28b0*/  FFMA R21, R21, R16, R22 ;  /* 0x0000001015157223 */ /* 0x001fe40000000016 */
[----:B------:R-:W0:Y:S02]  /*28c0*/  LDS R16, [R27+0x604] ;  /* 0x000604001b107984 */ /* 0x000e240000000800 */
[----:B------:R-:W-:Y:S02]  /*28d0*/  FFMA R17, R20, R17, R21 ;  /* 0x0000001114117223 */ /* 0x000fe40000000015 */
[----:B------:R-:W-:Y:S02]  /*28e0*/  LDS.128 R20, [R26+0x50] ;  /* 0x000050001a147984 */ /* 0x000fe40000000c00 */
[----:B------:R-:W-:-:S02]  /*28f0*/  FFMA R63, R66, R18, R17 ;  /* 0x00000012423f7223 */ /* 0x000fc40000000011 */
[----:B------:R-:W1:Y:S04]  /*2900*/  LDS R17, [R27+0x620] ;  /* 0x000620001b117984 */ /* 0x000e680000000800 */
[----:B------:R-:W-:Y:S04]  /*2910*/  LDS R18, [R27+0x71c] ;  /* 0x00071c001b127984 */ /* 0x000fe80000000800 */
[----:B------:R-:W-:Y:S01]  /*2920*/  LDS R66, [R27+0xdc8] ;  /* 0x000dc8001b427984 */ /* 0x000fe20000000800 */
[----:B0-----:R-:W-:-:S04]  /*2930*/  FFMA R16, R16, R19, R63 ;  /* 0x0000001310107223 */ /* 0x001fc8000000003f */
[----:B-1----:R-:W-:Y:S02]  /*2940*/  FFMA R19, R17, R20, R16 ;  /* 0x0000001411137223 */ /* 0x002fe40000000010 */
[----:B------:R-:W0:Y:S04]  /*2950*/  LDS R16, [R27+0x6e4] ;  /* 0x0006e4001b107984 */ /* 0x000e280000000800 */
[----:B------:R-:W1:Y:S04]  /*2960*/  LDS R17, [R27+0x700] ;  /* 0x000700001b117984 */ /* 0x000e680000000800 */
[----:B------:R-:W-:Y:S01]  /*2970*/  LDS R20, [R27+0x7e0] ;  /* 0x0007e0001b147984 */ /* 0x000fe20000000800 */
[----:B0-----:R-:W-:-:S03]  /*2980*/  FFMA R16, R16, R21, R19 ;  /* 0x0000001510107223 */ /* 0x001fc60000000013 */
[----:B------:R-:W-:Y:S01]  /*2990*/  LDS R21, [R27+0x818] ;  /* 0x000818001b157984 */ /* 0x000fe20000000800 */
[----:B-1----:R-:W-:-:S03]  /*29a0*/  FFMA R17, R17, R22, R16 ;  /* 0x0000001611117223 */ /* 0x002fc60000000010 */
[----:B------:R-:W-:Y:S01]  /*29b0*/  LDS R22, [R27+0x7fc] ;  /* 0x0007fc001b167984 */ /* 0x000fe20000000800 */
[----:B------:R-:W-:-:S03]  /*29c0*/  FFMA R23, R18, R23, R17 ;  /* 0x0000001712177223 */ /* 0x000fc60000000011 */
[----:B------:R-:W0:Y:S02]  /*29d0*/  LDS.128 R16, [R26+0x60] ;  /* 0x000060001a107984 */ /* 0x000e240000000c00 */
[----:B0-----:R-:W-:Y:S02]  /*29e0*/  FFMA R23, R20, R16, R23 ;  /* 0x0000001014177223 */ /* 0x001fe40000000017 */
[----:B------:R-:W0:Y:S02]  /*29f0*/  LDS R16, [R27+0x8dc] ;  /* 0x0008dc001b107984 */ /* 0x000e240000000800 */
[----:B------:R-:W-:Y:S02]  /*2a00*/  FFMA R22, R22, R17, R23 ;  /* 0x0000001116167223 */ /* 0x000fe40000000017 */
[----:B------:R-:W-:Y:S02]  /*2a10*/  LDS R17, [R27+0x8f8] ;  /* 0x0008f8001b117984 */ /* 0x000fe40000000800 */
[----:B------:R-:W-:-:S02]  /*2a20*/  FFMA R63, R21, R18, R22 ;  /* 0x00000012153f7223 */ /* 0x000fc40000000016 */
        /* <DEDUP_REMOVED lines=90> */
[----:B------:R-:W-:Y:S01]  /*2fd0*/  LDS R18, [R27+0x16dc] ;  /* 0x0016dc001b127984 */ /* 0x000fe20000000800 */
[----:B0-----:R-:W-:-:S04]  /*2fe0*/  FFMA R16, R16, R19, R63 ;  /* 0x0000001310107223 */ /* 0x001fc8000000003f */
[----:B-1----:R-:W-:Y:S02]  /*2ff0*/  FFMA R19, R17, R20, R16 ;  /* 0x0000001411137223 */ /* 0x002fe40000000010 */
[----:B------:R-:W0:Y:S04]  /*3000*/  LDS R16, [R27+0x16a4] ;  /* 0x0016a4001b107984 */ /* 0x000e280000000800 */
[----:B------:R-:W1:Y:S01]  /*3010*/  LDS R17, [R27+0x16c0] ;  /* 0x0016c0001b117984 */ /* 0x000e620000000800 */
[----:B------:R-:W-:Y:S01]  /*3020*/  BAR.SYNC.DEFER_BLOCKING 0x0 ;  /* 0x0000000000007b1d */ /* 0x000fe20000010000 */
[----:B------:R-:W-:-:S05]  /*3030*/  ISETP.NE.AND P6, PT, R45, RZ, PT ;  /* 0x000000ff2d00720c */ /* 0x000fca0003fc5270 */
[----:B------:R-:W-:Y:S01]  /*3040*/  BSSY.RECONVERGENT B0, `(.L_x_8) ;  /* 0x0000016000007945 */ /* 0x000fe20003800200 */
[----:B------:R2:W-:Y:S04]  /*3050*/  STS [R39], R62 ;  /* 0x0000003e27007388 */ /* 0x0005e80000000800 */
[----:B------:R2:W-:Y:S04]  /*3060*/  STS [R39+0x4], R61 ;  /* 0x0000043d27007388 */ /* 0x0005e80000000800 */
[----:B----4-:R2:W-:Y:S04]  /*3070*/  STS [R39+0x8], R60 ;  /* 0x0000083c27007388 */ /* 0x0105e80000000800 */
[----:B-----5:R2:W-:Y:S04]  /*3080*/  STS [R39+0xc], R59 ;  /* 0x00000c3b27007388 */ /* 0x0205e80000000800 */
[----:B------:R2:W-:Y:S04]  /*3090*/  STS [R39+0x10], R58 ;  /* 0x0000103a27007388 */ /* 0x0005e80000000800 */
[----:B------:R2:W-:Y:S01]  /*30a0*/  STS [R39+0x14], R57 ;  /* 0x0000143927007388 */ /* 0x0005e20000000800 */
[----:B0-----:R-:W-:-:S04]  /*30b0*/  FFMA R16, R16, R21, R19 ;  /* 0x0000001510107223 */ /* 0x001fc80000000013 */
[----:B-1----:R-:W-:-:S04]  /*30c0*/  FFMA R17, R17, R22, R16 ;  /* 0x0000001611117223 */ /* 0x002fc80000000010 */
[----:B------:R-:W-:Y:S01]  /*30d0*/  FFMA R23, R18, R23, R17 ;  /* 0x0000001712177223 */ /* 0x000fe20000000011 */
[----:B--2---:R-:W-:Y:S06]  /*30e0*/  @P6 BRA `(.L_x_9) ;  /* 0x00000000002c6947 */ /* 0x004fec0003800000 */
[----:B------:R-:W-:Y:S01]  /*30f0*/  LOP3.LUT R17, R10, 0xffff, RZ, 0xc0, !PT ;  /* 0x0000ffff0a117812 */ /* 0x000fe200078ec0ff */
[----:B------:R-:W-:Y:S01]  /*3100*/  BSSY.RECONVERGENT B1, `(.L_x_10) ;  /* 0x0000008000017945 */ /* 0x000fe20003800200 */
[----:B------:R-:W-:Y:S02]  /*3110*/  IMAD.MOV.U32 R16, RZ, RZ, RZ ;  /* 0x000000ffff107224 */ /* 0x000fe400078e00ff */
[----:B------:R-:W-:-:S13]  /*3120*/  ISETP.GT.U32.AND P6, PT, R17, 0x30, PT ;  /* 0x000000301100780c */ /* 0x000fda0003fc4070 */
[----:B------:R-:W-:Y:S05]  /*3130*/  @P6 BRA `(.L_x_11) ;  /* 0x0000000000106947 */ /* 0x000fea0003800000 */
[----:B------:R-:W0:Y:S01]  /*3140*/  LDC.64 R16, c[0x0][0x380] ;  /* 0x0000e000ff107b82 */ /* 0x000e220000000a00 */
[----:B------:R-:W-:-:S04]  /*3150*/  IMAD R19, R14, 0x498, R8 ;  /* 0x000004980e137824 */ /* 0x000fc800078e0208 */
[----:B0-----:R-:W-:-:S06]  /*3160*/  IMAD.WIDE.U32 R16, R19, 0x4, R16 ;  /* 0x0000000413107825 */ /* 0x001fcc00078e0010 */
[----:B------:R0:W5:Y:S02]  /*3170*/  LDG.E.CONSTANT R16, desc[UR4][R16.64] ;  /* 0x0000000410107981 */ /* 0x000164000c1e9900 */
.L_x_11:
[----:B------:R-:W-:Y:S05]  /*3180*/  BSYNC.RECONVERGENT B1 ;  /* 0x0000000000017941 */ /* 0x000fea0003800200 */
.L_x_10:
[----:B-----5:R1:W-:Y:S02]  /*3190*/  STS [R39+0x18], R16 ;  /* 0x0000181027007388 */ /* 0x0203e40000000800 */
.L_x_9:
[----:B------:R-:W-:Y:S05]  /*31a0*/  BSYNC.RECONVERGENT B0 ;  /* 0x0000000000007941 */ /* 0x000fea0003800200 */
.L_x_8:
[----:B------:R-:W-:Y:S01]  /*31b0*/  ISETP.NE.AND P6, PT, R44, RZ, PT ;  /* 0x000000ff2c00720c */ /* 0x000fe20003fc5270 */
[----:B------:R-:W-:-:S12]  /*31c0*/  BSSY.RECONVERGENT B0, `(.L_x_12) ;  /* 0x000000d000007945 */ /* 0x000fd80003800200 */
[----:B------:R-:W-:Y:S05]  /*31d0*/  @P6 BRA `(.L_x_13) ;  /* 0x00000000002c6947 */ /* 0x000fea0003800000 */
[----:B0-----:R-:W-:Y:S01]  /*31e0*/  LOP3.LUT R17, R11, 0xffff, RZ, 0xc0, !PT ;  /* 0x0000ffff0b117812 */ /* 0x001fe200078ec0ff */
[----:B------:R-:W-:Y:S01]  /*31f0*/  BSSY.RECONVERGENT B1, `(.L_x_14) ;  /* 0x0000008000017945 */ /* 0x000fe20003800200 */
[----:B-1----:R-:W-:Y:S02]  /*3200*/  IMAD.MOV.U32 R16, RZ, RZ, RZ ;  /* 0x000000ffff107224 */ /* 0x002fe400078e00ff */
[----:B------:R-:W-:-:S13]  /*3210*/  ISETP.GT.U32.AND P6, PT, R17, 0x30, PT ;  /* 0x000000301100780c */ /* 0x000fda0003fc4070 */
[----:B------:R-:W-:Y:S05]  /*3220*/  @P6 BRA `(.L_x_15) ;  /* 0x0000000000106947 */ /* 0x000fea0003800000 */
[----:B------:R-:W0:Y:S01]  /*3230*/  LDC.64 R16, c[0x0][0x380] ;  /* 0x0000e000ff107b82 */ /* 0x000e220000000a00 */
[----:B------:R-:W-:-:S04]  /*3240*/  IMAD R19, R14, 0x498, R9 ;  /* 0x000004980e137824 */ /* 0x000fc800078e0209 */
[----:B0-----:R-:W-:-:S06]  /*3250*/  IMAD.WIDE.U32 R16, R19, 0x4, R16 ;  /* 0x0000000413107825 */ /* 0x001fcc00078e0010 */
[----:B------:R0:W5:Y:S02]  /*3260*/  LDG.E.CONSTANT R16, desc[UR4][R16.64] ;  /* 0x0000000410107981 */ /* 0x000164000c1e9900 */
.L_x_15:
[----:B------:R-:W-:Y:S05]  /*3270*/  BSYNC.RECONVERGENT B1 ;  /* 0x0000000000017941 */ /* 0x000fea0003800200 */
.L_x_14:
[----:B-----5:R2:W-:Y:S02]  /*3280*/  STS [R39+0x1c], R16 ;  /* 0x00001c1027007388 */ /* 0x0205e40000000800 */
.L_x_13:
[----:B------:R-:W-:Y:S05]  /*3290*/  BSYNC.RECONVERGENT B0 ;  /* 0x0000000000007941 */ /* 0x000fea0003800200 */
.L_x_12:
[----:B------:R-:W-:Y:S02]  /*32a0*/  P2R R59, PR, RZ, 0x4 ;  /* 0x00000004ff3b7803 */ /* 0x000fe40000000000 */
[----:B------:R-:W-:Y:S02]  /*32b0*/  ISETP.NE.AND P6, PT, R42, RZ, PT ;  /* 0x000000ff2a00720c */ /* 0x000fe40003fc5270 */
[----:B------:R-:W-:Y:S02]  /*32c0*/  ISETP.NE.AND P2, PT, R43, RZ, PT ;  /* 0x000000ff2b00720c */ /* 0x000fe40003f45270 */
[----:B------:R-:W-:Y:S02]  /*32d0*/  P2R R57, PR, RZ, 0x1 ;  /* 0x00000001ff397803 */ /* 0x000fe40000000000 */
[----:B------:R-:W-:-:S07]  /*32e0*/  P2R R58, PR, RZ, 0x2 ;  /* 0x00000002ff3a7803 */ /* 0x000fce0000000000 */
[----:B------:R-:W3:Y:S04]  /*32f0*/  @!P6 LDG.E.CONSTANT R69, desc[UR4][R64.64+0x10] ;  /* 0x000010044045e981 */ /* 0x000ee8000c1e9900 */
[----:B------:R-:W4:Y:S04]  /*3300*/  @!P2 LDG.E.CONSTANT R67, desc[UR4][R64.64+0x4] ;  /* 0x000004044043a981 */ /* 0x000f28000c1e9900 */
[----:B---3--:R-:W-:Y:S04]  /*3310*/  @!P6 STS [R28+0x4], R69 ;  /* 0x000004451c00e388 */ /* 0x008fe80000000800 */
[----:B----4-:R-:W-:Y:S01]  /*3320*/  @!P2 STS [R28], R67 ;  /* 0x000000431c00a388 */ /* 0x010fe20000000800 */
[----:B------:R-:W-:Y:S06]  /*3330*/  BAR.SYNC.DEFER_BLOCKING 0x0 ;  /* 0x0000000000007b1d */ /* 0x000fec0000010000 */
[----:B------:R-:W-:Y:S04]  /*3340*/  LDS R20, [R27] ;  /* 0x000000001b147984 */ /* 0x000fe80000000800 */
[----:B012---:R-:W0:Y:S04]  /*3350*/  LDS.128 R16, [R26] ;  /* 0x000000001a107984 */ /* 0x007e280000000c00 */
[----:B------:R-:W1:Y:S04]  /*3360*/  LDS R62, [R27+0x1c] ;  /* 0x00001c001b3e7984 */ /* 0x000e680000000800 */
[----:B------:R-:W2:Y:S04]  /*3370*/  LDS R61, [R27+0x38] ;  /* 0x000038001b3d7984 */ /* 0x000ea80000000800 */
[----:B------:R-:W3:Y:S04]  /*3380*/  LDS R60, [R27+0xfc] ;  /* 0x0000fc001b3c7984 */ /* 0x000ee80000000800 */
[----:B------:R-:W-:Y:S04]  /*3390*/  LDS R63, [R27+0x118] ;  /* 0x000118001b3f7984 */ /* 0x000fe80000000800 */
[----:B------:R-:W-:Y:S01]  /*33a0*/  LDS R67, [R27+0x310] ;  /* 0x000310001b437984 */ /* 0x000fe20000000800 */
[----:B0-----:R-:W-:-:S03]  /*33b0*/  FFMA R66, R20, R16, R23 ;  /* 0x0000001014427223 */ /* 0x001fc60000000017 */
[----:B------:R-:W0:Y:S04]  /*33c0*/  LDS.128 R20, [R26+0x10] ;  /* 0x000010001a147984 */ /* 0x000e280000000c00 */
[----:B------:R-:W4:Y:S01]  /*33d0*/  LDS R16, [R27+0x134] ;  /* 0x000134001b107984 */ /* 0x000f220000000800 */
[----:B-1----:R-:W-:-:S03]  /*33e0*/  FFMA R62, R62, R17, R66 ;  /* 0x000000113e3e7223 */ /* 0x002fc60000000042 */
[----:B------:R-:W-:Y:S01]  /*33f0*/  LDS R66, [R27+0x214] ;  /* 0x000214001b427984 */ /* 0x000fe20000000800 */
[----:B--2---:R-:W-:-:S03]  /*3400*/  FFMA R17, R61, R18, R62 ;  /* 0x000000123d117223 */ /* 0x004fc6000000003e */
[----:B------:R-:W1:Y:S01]  /*3410*/  LDS R61, [R27+0x1f8] ;  /* 0x0001f8001b3d7984 */ /* 0x000e620000000800 */
[----:B---3--:R-:W-:-:S03]  /*3420*/  FFMA R60, R60, R19, R17 ;  /* 0x000000133c3c7223 */ /* 0x008fc60000000011 */
[----:B------:R-:W-:Y:S01]  /*3430*/  LDS R62, [R27+0x32c] ;  /* 0x00032c001b3e7984 */ /* 0x000fe20000000800 */
[----:B0-----:R-:W-:-:S03]  /*3440*/  FFMA R63, R63, R20, R60 ;  /* 0x000000143f3f7223 */ /* 0x001fc6000000003c */
[----:B------:R-:W-:Y:S01]  /*3450*/  LDS R60, [R27+0x2f4] ;  /* 0x0002f4001b3c7984 */ /* 0x000fe20000000800 */
[----:B----4-:R-:W-:-:S03]  /*3460*/  FFMA R20, R16, R21, R63 ;  /* 0x0000001510147223 */ /* 0x010fc6000000003f */
[----:B------:R-:W-:Y:S04]  /*3470*/  LDS R63, [R27+0x230] ;  /* 0x000230001b3f7984 */ /* 0x000fe80000000800 */
[----:B------:R-:W0:Y:S01]  /*3480*/  LDS.128 R16, [R26+0x20] ;  /* 0x000020001a107984 */ /* 0x000e220000000c00 */
[----:B-1----:R-:W-:-:S04]  /*3490*/  FFMA R61, R61, R22, R20 ;  /* 0x000000163d3d7223 */ /* 0x002fc80000000014 */
[----:B------:R-:W-:Y:S02]  /*34a0*/  FFMA R66, R66, R23, R61 ;  /* 0x0000001742427223 */ /* 0x000fe4000000003d */
[----:B------:R-:W-:Y:S04]  /*34b0*/  LDS R61, [R27+0x3f0] ;  /* 0x0003f0001b3d7984 */ /* 0x000fe80000000800 */
[----:B------:R-:W1:Y:S01]  /*34c0*/  LDS.128 R20, [R26+0x30] ;  /* 0x000030001a147984 */ /* 0x000e620000000c00 */
[----:B0-----:R-:W-:-:S03]  /*34d0*/  FFMA R63, R63, R16, R66 ;  /* 0x000000103f3f7223 */ /* 0x001fc60000000042 */
[----:B------:R-:W-:Y:S01]  /*34e0*/  LDS R66, [R27+0x4ec] ;  /* 0x0004ec001b427984 */ /* 0x000fe20000000800 */
[----:B------:R-:W-:-:S03]  /*34f0*/  FFMA R16, R60, R17, R63 ;  /* 0x000000113c107223 */ /* 0x000fc6000000003f */
[----:B------:R-:W0:Y:S04]  /*3500*/  LDS R60, [R27+0x40c] ;  /* 0x00040c001b3c7984 */ /* 0x000e280000000800 */
[----:B------:R-:W2:Y:S01]  /*3510*/  LDS R63, [R27+0x428] ;  /* 0x000428001b3f7984 */ /* 0x000ea20000000800 */
[----:B------:R-:W-:-:S04]  /*3520*/  FFMA R67, R67, R18, R16 ;  /* 0x0000001243437223 */ /* 0x000fc80000000010 */
[----:B------:R-:W-:Y:S02]  /*3530*/  FFMA R62, R62, R19, R67 ;  /* 0x000000133e3e7223 */ /* 0x000fe40000000043 */
[----:B------:R-:W-:Y:S04]  /*3540*/  LDS R67, [R27+0x508] ;  /* 0x000508001b437984 */ /* 0x000fe80000000800 */
[----:B------:R-:W3:Y:S01]  /*3550*/  LDS.128 R16, [R26+0x40] ;  /* 0x000040001a107984 */ /* 0x000ee20000000c00 */
[----:B-1----:R-:W-:-:S03]  /*3560*/  FFMA R61, R61, R20, R62 ;  /* 0x000000143d3d7223 */ /* 0x002fc6000000003e */
[----:B------:R-:W1:Y:S01]  /*3570*/  LDS R62, [R27+0x524] ;  /* 0x000524001b3e7984 */ /* 0x000e620000000800 */
[----:B0-----:R-:W-:-:S03]  /*3580*/  FFMA R60, R60, R21, R61 ;  /* 0x000000153c3c7223 */ /* 0x001fc6000000003d */
[----:B------:R-:W0:Y:S01]  /*3590*/  LDS R61, [R27+0x5e8] ;  /* 0x0005e8001b3d7984 */ /* 0x000e220000000800 */
[----:B--2---:R-:W-:-:S03]  /*35a0*/  FFMA R63, R63, R22, R60 ;  /* 0x000000163f3f7223 */ /* 0x004fc6000000003c */
[----:B------:R-:W-:Y:S01]  /*35b0*/  LDS R60, [R27+0x71c] ;  /* 0x00071c001b3c7984 */ /* 0x000fe20000000800 */
[----:B------:R-:W-:-:S03]  /*35c0*/  FFMA R20, R66, R23, R63 ;  /* 0x0000001742147223 */ /* 0x000fc6000000003f */
[----:B------:R-:W2:Y:S01]  /*35d0*/  LDS R66, [R27+0x604] ;  /* 0x000604001b427984 */ /* 0x000ea20000000800 */
[----:B---3--:R-:W-:-:S03]  /*35e0*/  FFMA R63, R67, R16, R20 ;  /* 0x00000010433f7223 */ /* 0x008fc60000000014 */
[----:B------:R-:W-:Y:S04]  /*35f0*/  LDS R67, [R27+0x620] ;  /* 0x000620001b437984 */ /* 0x000fe80000000800 */
[----:B------:R-:W3:Y:S04]  /*3600*/  LDS.128 R20, [R26+0x50] ;  /* 0x000050001a147984 */ /* 0x000ee80000000c00 */
[----:B------:R-:W4:Y:S01]  /*3610*/  LDS R16, [R27+0x6e4] ;  /* 0x0006e4001b107984 */ /* 0x000f220000000800 */
[----:B-1----:R-:W-:-:S03]  /*3620*/  FFMA R62, R62, R17, R63 ;  /* 0x000000113e3e7223 */ /* 0x002fc6000000003f */
[----:B------:R-:W1:Y:S01]  /*3630*/  LDS R63, [R27+0x700] ;  /* 0x000700001b3f7984 */ /* 0x000e620000000800 */
[----:B0-----:R-:W-:-:S03]  /*3640*/  FFMA R61, R61, R18, R62 ;  /* 0x000000123d3d7223 */ /* 0x001fc6000000003e */
[----:B------:R-:W-:Y:S01]  /*3650*/  LDS R62, [R27+0x8dc] ;  /* 0x0008dc001b3e7984 */ /* 0x000fe20000000800 */
[----:B--2---:R-:W-:-:S03]  /*3660*/  FFMA R66, R66, R19, R61 ;  /* 0x0000001342427223 */ /* 0x004fc6000000003d */
[----:B------:R-:W-:Y:S01]  /*3670*/  LDS R61, [R27+0x7e0] ;  /* 0x0007e0001b3d7984 */ /* 0x000fe20000000800 */
[----:B---3--:R-:W-:-:S03]  /*3680*/  FFMA R67, R67, R20, R66 ;  /* 0x0000001443437223 */ /* 0x008fc60000000042 */
[----:B------:R-:W-:Y:S01]  /*3690*/  LDS R66, [R27+0x7fc] ;  /* 0x0007fc001b427984 */ /* 0x000fe20000000800 */
[----:B----4-:R-:W-:-:S03]  /*36a0*/  FFMA R20, R16, R21, R67 ;  /* 0x0000001510147223 */ /* 0x010fc60000000043 */
[----:B------:R-:W0:Y:S01]  /*36b0*/  LDS.128 R16, [R26+0x60] ;  /* 0x000060001a107984 */ /* 0x000e220000000c00 */
[----:B-1----:R-:W-:-:S03]  /*36c0*/  FFMA R21, R63, R22, R20 ;  /* 0x000000163f157223 */ /* 0x002fc60000000014 */
[----:B------:R-:W1:Y:S01]  /*36d0*/  LDS R63, [R27+0x818] ;  /* 0x000818001b3f7984 */ /* 0x000e620000000800 */
[----:B------:R-:W-:-:S03]  /*36e0*/  FFMA R60, R60, R23, R21 ;  /* 0x000000173c3c7223 */ /* 0x000fc60000000015 */
[----:B------:R-:W-:Y:S04]  /*36f0*/  LDS R67, [R27+0x8f8] ;  /* 0x0008f8001b437984 */ /* 0x000fe80000000800 */
[----:B------:R-:W2:Y:S01]  /*3700*/  LDS.128 R20, [R26+0x70] ;  /* 0x000070001a147984 */ /* 0x000ea20000000c00 */
[----:B0-----:R-:W-:-:S03]  /*3710*/  FFMA R61, R61, R16, R60 ;  /* 0x000000103d3d7223 */ /* 0x001fc6000000003c */
[----:B------:R-:W0:Y:S01]  /*3720*/  LDS R60, [R27+0x914] ;  /* 0x000914001b3c7984 */ /* 0x000e220000000800 */
[----:B------:R-:W-:-:S03]  /*3730*/  FFMA R66, R66, R17, R61 ;  /* 0x0000001142427223 */ /* 0x000fc6000000003d */
[----:B------:R-:W3:Y:S01]  /*3740*/  LDS R61, [R27+0x9d8] ;  /* 0x0009d8001b3d7984 */ /* 0x000ee20000000800 */
[----:B-1----:R-:W-:Y:S01]  /*3750*/  FFMA R63, R63, R18, R66 ;  /* 0x000000123f3f7223 */ /* 0x002fe20000000042 */
[----:B------:R-:W-:Y:S02]  /*3760*/  ISETP.NE.AND P0, PT, R53, RZ, PT ;  /* 0x000000ff3500720c */ /* 0x000fe40003f05270 */
[----:B------:R-:W-:Y:S01]  /*3770*/  LDS R66, [R27+0xccc] ;  /* 0x000ccc001b427984 */ /* 0x000fe20000000800 */
[----:B------:R-:W-:-:S03]  /*3780*/  FFMA R16, R62, R19, R63 ;  /* 0x000000133e107223 */ /* 0x000fc6000000003f */
[----:B------:R-:W1:Y:S01]  /*3790*/  LDS R62, [R27+0x9f4] ;  /* 0x0009f4001b3e7984 */ /* 0x000e620000000800 */
[----:B--2---:R-:W-:-:S03]  /*37a0*/  FFMA R69, R67, R20, R16 ;  /* 0x0000001443457223 */ /* 0x004fc60000000010 */
[----:B------:R-:W-:Y:S04]  /*37b0*/  LDS R67, [R27+0xa10] ;  /* 0x000a10001b437984 */ /* 0x000fe80000000800 */
[----:B------:R-:W2:Y:S04]  /*37c0*/  LDS.128 R16, [R26+0x80] ;  /* 0x000080001a107984 */ /* 0x000ea80000000c00 */
[----:B------:R-:W4:Y:S04]  /*37d0*/  LDS R20, [R27+0xad4] ;  /* 0x000ad4001b147984 */ /* 0x000f280000000800 */
[----:B------:R-:W5:Y:S01]  /*37e0*/  LDS R63, [R27+0xaf0] ;  /* 0x000af0001b3f7984 */ /* 0x000f620000000800 */
[----:B0-----:R-:W-:-:S04]  /*37f0*/  FFMA R60, R60, R21, R69 ;  /* 0x000000153c3c7223 */ /* 0x001fc80000000045 */
[----:B---3--:R-:W-:Y:S02]  /*3800*/  FFMA R61, R61, R22, R60 ;  /* 0x000000163d3d7223 */ /* 0x008fe4000000003c */
[----:B------:R-:W0:Y:S02]  /*3810*/  LDS R60, [R27+0xb0c] ;  /* 0x000b0c001b3c7984 */ /* 0x000e240000000800 */
[----:B-1----:R-:W-:Y:S02]  /*3820*/  FFMA R62, R62, R23, R61 ;  /* 0x000000173e3e7223 */ /* 0x002fe4000000003d */
[----:B------:R-:W-:Y:S02]  /*3830*/  LDS R61, [R27+0xbd0] ;  /* 0x000bd0001b3d7984 */ /* 0x000fe40000000800 */
[----:B--2---:R-:W-:Y:S02]  /*3840*/  FFMA R67, R67, R16, R62 ;  /* 0x0000001043437223 */ /* 0x004fe4000000003e */
[----:B------:R-:W-:Y:S02]  /*3850*/  LDS R62, [R27+0xbec] ;  /* 0x000bec001b3e7984 */ /* 0x000fe40000000800 */
[----:B----4-:R-:W-:-:S02]  /*3860*/  FFMA R16, R20, R17, R67 ;  /* 0x0000001114107223 */ /* 0x010fc40000000043 */
[----:B------:R-:W1:Y:S02]  /*3870*/  LDS.128 R20, [R26+0x90] ;  /* 0x000090001a147984 */ /* 0x000e640000000c00 */
[----:B-----5:R-:W-:Y:S02]  /*3880*/  FFMA R63, R63, R18, R16 ;  /* 0x000000123f3f7223 */ /* 0x020fe40000000010 */
[----:B------:R-:W2:Y:S01]  /*3890*/  @P0 LDC.64 R16, c[0x0][0x380] ;  /* 0x0000e000ff100b82 */ /* 0x000ea20000000a00 */
[----:B------:R-:W-:Y:S02]  /*38a0*/  IADD3 R56, PT, PT, R56, -0x7, RZ ;  /* 0xfffffff938387810 */ /* 0x000fe40007ffe0ff */
[----:B------:R-:W-:-:S04]  /*38b0*/  LOP3.LUT R67, R41, 0xffff, RZ, 0xc0, !PT ;  /* 0x0000ffff29437812 */ /* 0x000fc800078ec0ff */
[----:B------:R-:W-:-:S05]  /*38c0*/  IADD3 R67, PT, PT, R40, R56, R67 ;  /* 0x0000003828437210 */ /* 0x000fca0007ffe043 */
[----:B------:R-:W-:Y:S02]  /*38d0*/  @P0 IMAD R67, R14, 0x498, R67 ;  /* 0x000004980e430824 */ /* 0x000fe400078e0243 */
[----:B0-----:R-:W-:Y:S02]  /*38e0*/  FFMA R18, R60, R19, R63 ;  /* 0x000000133c127223 */ /* 0x001fe4000000003f */
[----:B------:R-:W0:Y:S01]  /*38f0*/  LDS R63, [R27+0xc08] ;  /* 0x000c08001b3f7984 */ /* 0x000e220000000800 */
[----:B------:R-:W-:Y:S02]  /*3900*/  @P0 VIADD R67, R67, 0x1 ;  /* 0x0000000143430836 */ /* 0x000fe40000000000 */
[----:B------:R-:W-:Y:S02]  /*3910*/  IMAD.MOV.U32 R60, RZ, RZ, RZ ;  /* 0x000000ffff3c7224 */ /* 0x000fe400078e00ff */
[----:B--2---:R-:W-:Y:S02]  /*3920*/  @P0 IMAD.WIDE.U32 R16, R67, 0x4, R16 ;  /* 0x0000000443100825 */ /* 0x004fe400078e0010 */
[----:B------:R-:W-:Y:S04]  /*3930*/  LDS R67, [R27+0xce8] ;  /* 0x000ce8001b437984 */ /* 0x000fe80000000800 */
[----:B------:R2:W3:Y:S01]  /*3940*/  @P0 LDG.E.CONSTANT R60, desc[UR4][R16.64] ;  /* 0x00000004103c0981 */ /* 0x0004e2000c1e9900 */
[----:B-1----:R-:W-:-:S03]  /*3950*/  FFMA R61, R61, R20, R18 ;  /* 0x000000143d3d7223 */ /* 0x002fc60000000012 */
[----:B--2---:R-:W1:Y:S01]  /*3960*/  LDS.128 R16, [R26+0xa0] ;  /* 0x0000a0001a107984 */ /* 0x004e620000000c00 */
[----:B------:R-:W-:-:S03]  /*3970*/  FFMA R20, R62, R21, R61 ;  /* 0x000000153e147223 */ /* 0x000fc6000000003d */
[----:B------:R-:W2:Y:S04]  /*3980*/  LDS R62, [R27+0xd04] ;  /* 0x000d04001b3e7984 */ /* 0x000ea80000000800 */
[----:B------:R-:W4:Y:S01]  /*3990*/  LDS R61, [R27+0xdc8] ;  /* 0x000dc8001b3d7984 */ /* 0x000f220000000800 */
[----:B0-----:R-:W-:-:S04]  /*39a0*/  FFMA R63, R63, R22, R20 ;  /* 0x000000163f3f7223 */ /* 0x001fc80000000014 */
[----:B------:R-:W-:Y:S02]  /*39b0*/  FFMA R20, R66, R23, R63 ;  /* 0x0000001742147223 */ /* 0x000fe4000000003f */
[----:B------:R-:W0:Y:S02]  /*39c0*/  LDS R66, [R27+0xde4] ;  /* 0x000de4001b427984 */ /* 0x000e240000000800 */
[----:B-1----:R-:W-:Y:S02]  /*39d0*/  FFMA R63, R67, R16, R20 ;  /* 0x00000010433f7223 */ /* 0x002fe40000000014 */
[----:B------:R-:W-:Y:S04]  /*39e0*/  LDS R67, [R27+0xe00] ;  /* 0x000e00001b437984 */ /* 0x000fe80000000800 */
[----:B------:R-:W1:Y:S01]  /*39f0*/  LDS.128 R20, [R26+0xb0] ;  /* 0x0000b0001a147984 */ /* 0x000e620000000c00 */
[----:B--2---:R-:W-:-:S03]  /*3a00*/  FFMA R16, R62, R17, R63 ;  /* 0x000000113e107223 */ /* 0x004fc6000000003f */
[----:B------:R-:W2:Y:S04]  /*3a10*/  LDS R62, [R27+0xec4] ;  /* 0x000ec4001b3e7984 */ /* 0x000ea80000000800 */
[----:B------:R-:W5:Y:S01]  /*3a20*/  LDS R63, [R27+0xee0] ;  /* 0x000ee0001b3f7984 */ /* 0x000f620000000800 */
[----:B----4-:R-:W-:-:S04]  /*3a30*/  FFMA R61, R61, R18, R16 ;  /* 0x000000123d3d7223 */ /* 0x010fc80000000010 */
[----:B0-----:R-:W-:Y:S02]  /*3a40*/  FFMA R16, R66, R19, R61 ;  /* 0x0000001342107223 */ /* 0x001fe4000000003d */
[----:B------:R-:W0:Y:S04]  /*3a50*/  LDS R66, [R27+0xefc] ;  /* 0x000efc001b427984 */ /* 0x000e280000000800 */
[----:B------:R-:W-:Y:S01]  /*3a60*/  LDS R61, [R27+0xfc0] ;  /* 0x000fc0001b3d7984 */ /* 0x000fe20000000800 */
[----:B-1----:R-:W-:-:S03]  /*3a70*/  FFMA R67, R67, R20, R16 ;  /* 0x0000001443437223 */ /* 0x002fc60000000010 */
[----:B------:R-:W1:Y:S01]  /*3a80*/  LDS.128 R16, [R26+0xc0] ;  /* 0x0000c0001a107984 */ /* 0x000e620000000c00 */
[----:B--2---:R-:W-:-:S04]  /*3a90*/  FFMA R62, R62, R21, R67 ;  /* 0x000000153e3e7223 */ /* 0x004fc80000000043 */
[----:B-----5:R-:W-:Y:S02]  /*3aa0*/  FFMA R21, R63, R22, R62 ;  /* 0x000000163f157223 */ /* 0x020fe4000000003e */
[----:B------:R-:W2:Y:S04]  /*3ab0*/  LDS R62, [R27+0xfdc] ;  /* 0x000fdc001b3e7984 */ /* 0x000ea80000000800 */
[----:B------:R-:W4:Y:S01]  /*3ac0*/  LDS R63, [R27+0xff8] ;  /* 0x000ff8001b3f7984 */ /* 0x000f220000000800 */
[----:B0-----:R-:W-:-:S03]  /*3ad0*/  FFMA R20, R66, R23, R21 ;  /* 0x0000001742147223 */ /* 0x001fc60000000015 */
[----:B------:R-:W0:Y:S01]  /*3ae0*/  LDS R66, [R27+0x10bc] ;  /* 0x0010bc001b427984 */ /* 0x000e220000000800 */
[----:B-1----:R-:W-:-:S03]  /*3af0*/  FFMA R67, R61, R16, R20 ;  /* 0x000000103d437223 */ /* 0x002fc60000000014 */
[----:B------:R-:W-:Y:S04]  /*3b00*/  LDS R61, [R27+0x10d8] ;  /* 0x0010d8001b3d7984 */ /* 0x000fe80000000800 */
[----:B------:R-:W1:Y:S01]  /*3b10*/  LDS.128 R20, [R26+0xd0] ;  /* 0x0000d0001a147984 */ /* 0x000e620000000c00 */
[----:B--2---:R-:W-:-:S04]  /*3b20*/  FFMA R62, R62, R17, R67 ;  /* 0x000000113e3e7223 */ /* 0x004fc80000000043 */
[----:B----4-:R-:W-:Y:S02]  /*3b30*/  FFMA R17, R63, R18, R62 ;  /* 0x000000123f117223 */ /* 0x010fe4000000003e */
        /* <DEDUP_REMOVED lines=9> */
[----:B------:R-:W2:Y:S02]  /*3bd0*/  LDS R62, [R27+0x12b4] ;  /* 0x0012b4001b3e7984 */ /* 0x000ea40000000800 */
[----:B0-----:R-:W-:Y:S02]  /*3be0*/  FFMA R20, R66, R23, R63 ;  /* 0x0000001742147223 */ /* 0x001fe4000000003f */
[----:B------:R-:W0:Y:S04]  /*3bf0*/  LDS R63, [R27+0x12d0] ;  /* 0x0012d0001b3f7984 */ /* 0x000e280000000800 */
[----:B------:R-:W4:Y:S01]  /*3c00*/  LDS R66, [R27+0x12ec] ;  /* 0x0012ec001b427984 */ /* 0x000f220000000800 */
[----:B-1----:R-:W-:-:S03]  /*3c10*/  FFMA R67, R61, R16, R20 ;  /* 0x000000103d437223 */ /* 0x002fc60000000014 */
[----:B------:R-:W-:Y:S04]  /*3c20*/  LDS R61, [R27+0x13b0] ;  /* 0x0013b0001b3d7984 */ /* 0x000fe80000000800 */
[----:B------:R-:W1:Y:S04]  /*3c30*/  LDS.128 R20, [R26+0xf0] ;  /* 0x0000f0001a147984 */ /* 0x000e680000000c00 */
[----:B------:R-:W5:Y:S01]  /*3c40*/  LDS R16, [R27+0x13cc] ;  /* 0x0013cc001b107984 */ /* 0x000f620000000800 */
[----:B--2---:R-:W-:Y:S01]  /*3c50*/  FFMA R62, R62, R17, R67 ;  /* 0x000000113e3e7223 */ /* 0x004fe20000000043 */
[----:B------:R-:W-:-:S02]  /*3c60*/  ISETP.NE.AND P1, PT, R52, RZ, PT ;  /* 0x000000ff3400720c */ /* 0x000fc40003f25270 */
[----:B------:R-:W-:Y:S01]  /*3c70*/  LOP3.LUT R68, R38, 0xffff, RZ, 0xc0, !PT ;  /* 0x0000ffff26447812 */ /* 0x000fe200078ec0ff */
[----:B0-----:R-:W-:Y:S01]  /*3c80*/  FFMA R63, R63, R18, R62 ;  /* 0x000000123f3f7223 */ /* 0x001fe2000000003e */
[----:B------:R-:W-:Y:S03]  /*3c90*/  LDS R67, [R27+0x15a8] ;  /* 0x0015a8001b437984 */ /* 0x000fe60000000800 */
[----:B----4-:R-:W-:Y:S01]  /*3ca0*/  FFMA R66, R66, R19, R63 ;  /* 0x0000001342427223 */ /* 0x010fe2000000003f */
[----:B------:R-:W-:Y:S04]  /*3cb0*/  LDS R62, [R27+0x14e4] ;  /* 0x0014e4001b3e7984 */ /* 0x000fe80000000800 */
[----:B------:R-:W0:Y:S01]  /*3cc0*/  LDS R63, [R27+0x13e8] ;  /* 0x0013e8001b3f7984 */ /* 0x000e220000000800 */
[----:B-1----:R-:W-:-:S03]  /*3cd0*/  FFMA R61, R61, R20, R66 ;  /* 0x000000143d3d7223 */ /* 0x002fc60000000042 */
[----:B------:R-:W1:Y:S01]  /*3ce0*/  LDS R20, [R27+0x14ac] ;  /* 0x0014ac001b147984 */ /* 0x000e620000000800 */
[----:B-----5:R-:W-:-:S03]  /*3cf0*/  FFMA R66, R16, R21, R61 ;  /* 0x0000001510427223 */ /* 0x020fc6000000003d */
[----:B------:R-:W-:Y:S04]  /*3d00*/  LDS R21, [R27+0x14c8] ;  /* 0x0014c8001b157984 */ /* 0x000fe80000000800 */
[----:B------:R-:W2:Y:S01]  /*3d10*/  LDS.128 R16, [R26+0x100] ;  /* 0x000100001a107984 */ /* 0x000ea20000000c00 */
[----:B------:R-:W-:-:S03]  /*3d20*/  IADD3 R69, PT, PT, R37, R56, R68 ;  /* 0x0000003825457210 */ /* 0x000fc60007ffe044 */
[----:B------:R-:W4:Y:S01]  /*3d30*/  LDS R61, [R27+0x15c4] ;  /* 0x0015c4001b3d7984 */ /* 0x000f220000000800 */
[----:B0-----:R-:W-:Y:S01]  /*3d40*/  FFMA R63, R63, R22, R66 ;  /* 0x000000163f3f7223 */ /* 0x001fe20000000042 */
[----:B------:R-:W-:Y:S02]  /*3d50*/  @P1 IMAD R69, R14, 0x498, R69 ;  /* 0x000004980e451824 */ /* 0x000fe400078e0245 */
[----:B------:R-:W-:Y:S01]  /*3d60*/  LDS R66, [R27+0x15e0] ;  /* 0x0015e0001b427984 */ /* 0x000fe20000000800 */
[----:B-1----:R-:W-:Y:S02]  /*3d70*/  FFMA R20, R20, R23, R63 ;  /* 0x0000001714147223 */ /* 0x002fe4000000003f */
[----:B------:R-:W-:Y:S01]  /*3d80*/  @P1 IADD3 R69, PT, PT, R69, 0x1, RZ ;  /* 0x0000000145451810 */ /* 0x000fe20007ffe0ff */
[----:B------:R-:W-:Y:S01]  /*3d90*/  IMAD.MOV.U32 R68, RZ, RZ, RZ ;  /* 0x000000ffff447224 */ /* 0x000fe200078e00ff */
[----:B------:R-:W-:Y:S01]  /*3da0*/  LDS R63, [R27+0x16a4] ;  /* 0x0016a4001b3f7984 */ /* 0x000fe20000000800 */
[----:B--2---:R-:W-:-:S04]  /*3db0*/  FFMA R21, R21, R16, R20 ;  /* 0x0000001015157223 */ /* 0x004fc80000000014 */
[----:B------:R-:W-:Y:S02]  /*3dc0*/  FFMA R62, R62, R17, R21 ;  /* 0x000000113e3e7223 */ /* 0x000fe40000000015 */
[----:B------:R-:W0:Y:S01]  /*3dd0*/  @P1 LDC.64 R16, c[0x0][0x380] ;  /* 0x0000e000ff101b82 */ /* 0x000e220000000a00 */
[----:B------:R-:W1:Y:S01]  /*3de0*/  LDS.128 R20, [R26+0x110] ;  /* 0x000110001a147984 */ /* 0x000e620000000c00 */
[----:B0-----:R-:W-:-:S05]  /*3df0*/  @P1 IMAD.WIDE.U32 R16, R69, 0x4, R16 ;  /* 0x0000000445101825 */ /* 0x001fca00078e0010 */
[----:B------:R0:W2:Y:S01]  /*3e00*/  @P1 LDG.E.CONSTANT R68, desc[UR4][R16.64] ;  /* 0x0000000410441981 */ /* 0x0000a2000c1e9900 */
[----:B------:R-:W-:-:S03]  /*3e10*/  FFMA R67, R67, R18, R62 ;  /* 0x0000001243437223 */ /* 0x000fc6000000003e */
[----:B------:R-:W5:Y:S04]  /*3e20*/  LDS R62, [R27+0x16c0] ;  /* 0x0016c0001b3e7984 */ /* 0x000f680000000800 */
[----:B------:R-:W5:Y:S01]  /*3e30*/  LDS R18, [R27+0x16dc] ;  /* 0x0016dc001b127984 */ /* 0x000f620000000800 */
[----:B------:R-:W-:Y:S01]  /*3e40*/  BAR.SYNC.DEFER_BLOCKING 0x0 ;  /* 0x0000000000007b1d */ /* 0x000fe20000010000 */
[----:B------:R-:W-:-:S13]  /*3e50*/  ISETP.NE.AND P0, PT, R51, RZ, PT ;  /* 0x000000ff3300720c */ /* 0x000fda0003f05270 */
[----:B0-----:R-:W0:Y:S01]  /*3e60*/  @P0 LDC.64 R16, c[0x0][0x380] ;  /* 0x0000e000ff100b82 */ /* 0x001e220000000a00 */
[----:B---3--:R3:W-:Y:S02]  /*3e70*/  STS [R39], R60 ;  /* 0x0000003c27007388 */ /* 0x0087e40000000800 */
[----:B---3--:R-:W-:-:S04]  /*3e80*/  LOP3.LUT R60, R36, 0xffff, RZ, 0xc0, !PT ;  /* 0x0000ffff243c7812 */ /* 0x008fc800078ec0ff */
[----:B------:R-:W-:Y:S02]  /*3e90*/  IADD3 R69, PT, PT, R35, R56, R60 ;  /* 0x0000003823457210 */ /* 0x000fe40007ffe03c */
[----:B------:R-:W-:-:S03]  /*3ea0*/  ISETP.NE.AND P2, PT, R50, RZ, PT ;  /* 0x000000ff3200720c */ /* 0x000fc60003f45270 */
[----:B------:R-:W-:Y:S02]  /*3eb0*/  @P0 IMAD R69, R14, 0x498, R69 ;  /* 0x000004980e450824 */ /* 0x000fe400078e0245 */
[----:B------:R-:W-:Y:S02]  /*3ec0*/  HFMA2 R60, -RZ, RZ, 0, 0 ;  /* 0x00000000ff3c7431 */ /* 0x000fe400000001ff */
[----:B------:R-:W-:-:S04]  /*3ed0*/  @P0 VIADD R69, R69, 0x1 ;  /* 0x0000000145450836 */ /* 0x000fc80000000000 */
[----:B0-----:R-:W-:-:S05]  /*3ee0*/  @P0 IMAD.WIDE.U32 R16, R69, 0x4, R16 ;  /* 0x0000000445100825 */ /* 0x001fca00078e0010 */
[----:B------:R0:W3:Y:S02]  /*3ef0*/  @P0 LDG.E.CONSTANT R60, desc[UR4][R16.64] ;  /* 0x00000004103c0981 */ /* 0x0000e4000c1e9900 */
[----:B0-----:R-:W0:Y:S01]  /*3f00*/  @P2 LDC.64 R16, c[0x0][0x380] ;  /* 0x0000e000ff102b82 */ /* 0x001e220000000a00 */
[----:B------:R-:W-:Y:S02]  /*3f10*/  ISETP.NE.AND P1, PT, R49, RZ, PT ;  /* 0x000000ff3100720c */ /* 0x000fe40003f25270 */
[----:B------:R-:W-:Y:S01]  /*3f20*/  ISETP.NE.AND P0, PT, R48, RZ, PT ;  /* 0x000000ff3000720c */ /* 0x000fe20003f05270 */
[----:B--2---:R2:W-:Y:S02]  /*3f30*/  STS [R39+0x4], R68 ;  /* 0x0000044427007388 */ /* 0x0045e40000000800 */
[----:B--2---:R-:W-:-:S04]  /*3f40*/  LOP3.LUT R68, R34, 0xffff, RZ, 0xc0, !PT ;  /* 0x0000ffff22447812 */ /* 0x004fc800078ec0ff */
[----:B------:R-:W-:-:S05]  /*3f50*/  IADD3 R69, PT, PT, R33, R56, R68 ;  /* 0x0000003821457210 */ /* 0x000fca0007ffe044 */
[----:B------:R-:W-:-:S04]  /*3f60*/  @P2 IMAD R69, R14, 0x498, R69 ;  /* 0x000004980e452824 */ /* 0x000fc800078e0245 */
[----:B------:R-:W-:Y:S02]  /*3f70*/  @P2 VIADD R69, R69, 0x1 ;  /* 0x0000000145452836 */ /* 0x000fe40000000000 */
[----:B------:R-:W-:Y:S02]  /*3f80*/  IMAD.MOV.U32 R68, RZ, RZ, RZ ;  /* 0x000000ffff447224 */ /* 0x000fe400078e00ff */
[----:B0-----:R-:W-:-:S05]  /*3f90*/  @P2 IMAD.WIDE.U32 R16, R69, 0x4, R16 ;  /* 0x0000000445102825 */ /* 0x001fca00078e0010 */
[----:B------:R0:W2:Y:S01]  /*3fa0*/  @P2 LDG.E.CONSTANT R68, desc[UR4][R16.64] ;  /* 0x0000000410442981 */ /* 0x0000a2000c1e9900 */
[----:B------:R-:W-:Y:S02]  /*3fb0*/  ISETP.NE.AND P2, PT, R59, RZ, PT ;  /* 0x000000ff3b00720c */ /* 0x000fe40003f45270 */
[----:B------:R-:W-:Y:S01]  /*3fc0*/  LOP3.LUT R59, R32, 0xffff, RZ, 0xc0, !PT ;  /* 0x0000ffff203b7812 */ /* 0x000fe200078ec0ff */
[----:B0-----:R-:W0:Y:S03]  /*3fd0*/  @P1 LDC.64 R16, c[0x0][0x380] ;  /* 0x0000e000ff101b82 */ /* 0x001e260000000a00 */
[----:B------:R-:W-:-:S05]  /*3fe0*/  IADD3 R59, PT, PT, R31, R56, R59 ;  /* 0x000000381f3b7210 */ /* 0x000fca0007ffe03b */
[----:B------:R-:W-:-:S05]  /*3ff0*/  @P1 IMAD R59, R14, 0x498, R59 ;  /* 0x000004980e3b1824 */ /* 0x000fca00078e023b */
[----:B------:R-:W-:-:S05]  /*4000*/  @P1 IADD3 R59, PT, PT, R59, 0x1, RZ ;  /* 0x000000013b3b1810 */ /* 0x000fca0007ffe0ff */
[----:B0-----:R-:W-:-:S04]  /*4010*/  @P1 IMAD.WIDE.U32 R16, R59, 0x4, R16 ;  /* 0x000000043b101825 */ /* 0x001fc800078e0010 */
[----:B------:R-:W-:-:S06]  /*4020*/  IMAD.MOV.U32 R59, RZ, RZ, RZ ;  /* 0x000000ffff3b7224 */ /* 0x000fcc00078e00ff */
[----:B------:R0:W2:Y:S01]  /*4030*/  @P1 LDG.E.CONSTANT R59, desc[UR4][R16.64] ;  /* 0x00000004103b1981 */ /* 0x0000a2000c1e9900 */
[----:B------:R-:W-:Y:S02]  /*4040*/  ISETP.NE.AND P1, PT, R58, RZ, PT ;  /* 0x000000ff3a00720c */ /* 0x000fe40003f25270 */
[----:B------:R-:W-:Y:S01]  /*4050*/  LOP3.LUT R58, R30, 0xffff, RZ, 0xc0, !PT ;  /* 0x0000ffff1e3a7812 */ /* 0x000fe200078ec0ff */
[----:B0-----:R-:W0:Y:S03]  /*4060*/  @P0 LDC.64 R16, c[0x0][0x380] ;  /* 0x0000e000ff100b82 */ /* 0x001e260000000a00 */
[----:B------:R-:W-:-:S05]  /*4070*/  IADD3 R69, PT, PT, R29, R56, R58 ;  /* 0x000000381d457210 */ /* 0x000fca0007ffe03a */
[----:B------:R-:W-:Y:S01]  /*4080*/  @P0 IMAD R69, R14, 0x498, R69 ;  /* 0x000004980e450824 */ /* 0x000fe200078e0245 */
[----:B------:R-:W-:-:S03]  /*4090*/  MOV R56, RZ ;  /* 0x000000ff00387202 */ /* 0x000fc60000000f00 */
[----:B------:R-:W-:-:S04]  /*40a0*/  @P0 VIADD R69, R69, 0x1 ;  /* 0x0000000145450836 */ /* 0x000fc80000000000 */
[----:B0-----:R-:W-:-:S05]  /*40b0*/  @P0 IMAD.WIDE.U32 R16, R69, 0x4, R16 ;  /* 0x0000000445100825 */ /* 0x001fca00078e0010 */
[----:B------:R-:W2:Y:S04]  /*40c0*/  @P0 LDG.E.CONSTANT R56, desc[UR4][R16.64] ;  /* 0x0000000410380981 */ /* 0x000ea8000c1e9900 */
[----:B---3--:R0:W-:Y:S01]  /*40d0*/  STS [R39+0x8], R60 ;  /* 0x0000083c27007388 */ /* 0x0081e20000000800 */
[----:B----4-:R-:W-:Y:S01]  /*40e0*/  FFMA R19, R61, R19, R67 ;  /* 0x000000133d137223 */ /* 0x010fe20000000043 */
[----:B------:R-:W-:-:S03]  /*40f0*/  ISETP.NE.AND P6, PT, R45, RZ, PT ;  /* 0x000000ff2d00720c */ /* 0x000fc60003fc5270 */
[----:B-1----:R-:W-:-:S04]  /*4100*/  FFMA R20, R66, R20, R19 ;  /* 0x0000001442147223 */ /* 0x002fc80000000013 */
[----:B------:R-:W-:Y:S01]  /*4110*/  FFMA R21, R63, R21, R20 ;  /* 0x000000153f157223 */ /* 0x000fe20000000014 */
[----:B------:R-:W-:Y:S03]  /*4120*/  BSSY.RECONVERGENT B0, `(.L_x_16) ;  /* 0x0000013000007945 */ /* 0x000fe60003800200 */
[----:B-----5:R-:W-:Y:S01]  /*4130*/  FFMA R21, R62, R22, R21 ;  /* 0x000000163e157223 */ /* 0x020fe20000000015 */
[----:B------:R-:W-:-:S03]  /*4140*/  ISETP.NE.AND P0, PT, R57, RZ, PT ;  /* 0x000000ff3900720c */ /* 0x000fc60003f05270 */
[----:B------:R-:W-:Y:S01]  /*4150*/  FFMA R57, R18, R23, R21 ;  /* 0x0000001712397223 */ /* 0x000fe20000000015 */
[----:B--2---:R0:W-:Y:S04]  /*4160*/  STS [R39+0xc], R68 ;  /* 0x00000c4427007388 */ /* 0x0041e80000000800 */
[----:B------:R0:W-:Y:S04]  /*4170*/  STS [R39+0x10], R59 ;  /* 0x0000103b27007388 */ /* 0x0001e80000000800 */
[----:B------:R0:W-:Y:S01]  /*4180*/  STS [R39+0x14], R56 ;  /* 0x0000143827007388 */ /* 0x0001e20000000800 */
[----:B------:R-:W-:Y:S05]  /*4190*/  @P6 BRA `(.L_x_17) ;  /* 0x00000000002c6947 */ /* 0x000fea0003800000 */
[----:B------:R-:W-:Y:S01]  /*41a0*/  ISETP.NE.AND P6, PT, R47, RZ, PT ;  /* 0x000000ff2f00720c */ /* 0x000fe20003fc5270 */
[----:B------:R-:W-:Y:S01]  /*41b0*/  BSSY.RECONVERGENT B1, `(.L_x_18) ;  /* 0x0000008000017945 */ /* 0x000fe20003800200 */
[----:B------:R-:W-:-:S11]  /*41c0*/  IMAD.MOV.U32 R16, RZ, RZ, RZ ;  /* 0x000000ffff107224 */ /* 0x000fd600078e00ff */
[----:B------:R-:W-:Y:S05]  /*41d0*/  @!P6 BRA `(.L_x_19) ;  /* 0x000000000014e947 */ /* 0x000fea0003800000 */
[----:B------:R-:W1:Y:S01]  /*41e0*/  LDC.64 R16, c[0x0][0x380] ;  /* 0x0000e000ff107b82 */ /* 0x000e620000000a00 */
[----:B------:R-:W-:-:S04]  /*41f0*/  IMAD R19, R14, 0x498, R8 ;  /* 0x000004980e137824 */ /* 0x000fc800078e0208 */
[----:B------:R-:W-:-:S04]  /*4200*/  VIADD R19, R19, 0x1 ;  /* 0x0000000113137836 */ /* 0x000fc80000000000 */
[----:B-1----:R-:W-:-:S06]  /*4210*/  IMAD.WIDE.U32 R16, R19, 0x4, R16 ;  /* 0x0000000413107825 */ /* 0x002fcc00078e0010 */
[----:B------:R1:W5:Y:S02]  /*4220*/  LDG.E.CONSTANT R16, desc[UR4][R16.64] ;  /* 0x0000000410107981 */ /* 0x000364000c1e9900 */
.L_x_19:
[----:B------:R-:W-:Y:S05]  /*4230*/  BSYNC.RECONVERGENT B1 ;  /* 0x0000000000017941 */ /* 0x000fea0003800200 */
.L_x_18:
[----:B-----5:R2:W-:Y:S02]  /*4240*/  STS [R39+0x18], R16 ;  /* 0x0000181027007388 */ /* 0x0205e40000000800 */
.L_x_17:
[----:B------:R-:W-:Y:S05]  /*4250*/  BSYNC.RECONVERGENT B0 ;  /* 0x0000000000007941 */ /* 0x000fea0003800200 */
.L_x_16:
[----:B------:R-:W-:Y:S01]  /*4260*/  ISETP.NE.AND P6, PT, R44, RZ, PT ;  /* 0x000000ff2c00720c */ /* 0x000fe20003fc5270 */
[----:B------:R-:W-:-:S12]  /*4270*/  BSSY.RECONVERGENT B0, `(.L_x_20) ;  /* 0x000000d000007945 */ /* 0x000fd80003800200 */
[----:B------:R-:W-:Y:S05]  /*4280*/  @P6 BRA `(.L_x_21) ;  /* 0x00000000002c6947 */ /* 0x000fea0003800000 */
[----:B------:R-:W-:Y:S01]  /*4290*/  ISETP.NE.AND P6, PT, R46, RZ, PT ;  /* 0x000000ff2e00720c */ /* 0x000fe20003fc5270 */
[----:B------:R-:W-:Y:S01]  /*42a0*/  BSSY.RECONVERGENT B1, `(.L_x_22) ;  /* 0x0000008000017945 */ /* 0x000fe20003800200 */
[----:B--2---:R-:W-:-:S11]  /*42b0*/  HFMA2 R16, -RZ, RZ, 0, 0 ;  /* 0x00000000ff107431 */ /* 0x004fd600000001ff */
[----:B------:R-:W-:Y:S05]  /*42c0*/  @!P6 BRA `(.L_x_23) ;  /* 0x000000000014e947 */ /* 0x000fea0003800000 */
[----:B-1----:R-:W1:Y:S01]  /*42d0*/  LDC.64 R16, c[0x0][0x380] ;  /* 0x0000e000ff107b82 */ /* 0x002e620000000a00 */
[----:B------:R-:W-:-:S04]  /*42e0*/  IMAD R19, R14, 0x498, R9 ;  /* 0x000004980e137824 */ /* 0x000fc800078e0209 */
[----:B------:R-:W-:-:S04]  /*42f0*/  VIADD R19, R19, 0x1 ;  /* 0x0000000113137836 */ /* 0x000fc80000000000 */
[----:B-1----:R-:W-:-:S06]  /*4300*/  IMAD.WIDE.U32 R16, R19, 0x4, R16 ;  /* 0x0000000413107825 */ /* 0x002fcc00078e0010 */
[----:B------:R2:W5:Y:S02]  /*4310*/  LDG.E.CONSTANT R16, desc[UR4][R16.64] ;  /* 0x0000000410107981 */ /* 0x000564000c1e9900 */
.L_x_23:
[----:B------:R-:W-:Y:S05]  /*4320*/  BSYNC.RECONVERGENT B1 ;  /* 0x0000000000017941 */ /* 0x000fea0003800200 */
.L_x_22:
[----:B-----5:R3:W-:Y:S02]  /*4330*/  STS [R39+0x1c], R16 ;  /* 0x00001c1027007388 */ /* 0x0207e40000000800 */
.L_x_21:
[----:B------:R-:W-:Y:S05]  /*4340*/  BSYNC.RECONVERGENT B0 ;  /* 0x0000000000007941 */ /* 0x000fea0003800200 */
.L_x_20:
[----:B--23--:R-:W-:Y:S02]  /*4350*/  P2R R16, PR, RZ, 0x1 ;  /* 0x00000001ff107803 */ /* 0x00cfe40000000000 */
[----:B------:R-:W-:Y:S02]  /*4360*/  ISETP.NE.AND P0, PT, R43, RZ, PT ;  /* 0x000000ff2b00720c */ /* 0x000fe40003f05270 */
[----:B------:R-:W-:-:S11]  /*4370*/  ISETP.NE.AND P6, PT, R42, RZ, PT ;  /* 0x000000ff2a00720c */ /* 0x000fd60003fc5270 */
[----:B0-----:R-:W2:Y:S04]  /*4380*/  @!P0 LDG.E.CONSTANT R59, desc[UR4][R64.64+0x8] ;  /* 0x00000804403b8981 */ /* 0x001ea8000c1e9900 */
[----:B------:R-:W3:Y:S01]  /*4390*/  @!P6 LDG.E.CONSTANT R63, desc[UR4][R64.64+0x14] ;  /* 0x00001404403fe981 */ /* 0x000ee2000c1e9900 */
[----:B------:R-:W-:-:S03]  /*43a0*/  IADD3 R14, PT, PT, R14, 0x1, RZ ;  /* 0x000000010e0e7810 */ /* 0x000fc60007ffe0ff */
[----:B--2---:R-:W-:Y:S01]  /*43b0*/  @!P0 STS [R28], R59 ;  /* 0x0000003b1c008388 */ /* 0x004fe20000000800 */
[----:B------:R-:W-:-:S03]  /*43c0*/  ISETP.NE.AND P0, PT, R16, RZ, PT ;  /* 0x000000ff1000720c */ /* 0x000fc60003f05270 */
[----:B---3--:R-:W-:Y:S01]  /*43d0*/  @!P6 STS [R28+0x4], R63 ;  /* 0x0000043f1c00e388 */ /* 0x008fe20000000800 */
[----:B------:R-:W-:Y:S01]  /*43e0*/  BAR.SYNC.DEFER_BLOCKING 0x0 ;  /* 0x0000000000007b1d */ /* 0x000fe20000010000 */
[----:B------:R-:W-:-:S05]  /*43f0*/  ISETP.NE.AND P6, PT, R14, 0x8, PT ;  /* 0x000000080e00780c */ /* 0x000fca0003fc5270 */
[----:B------:R-:W-:Y:S04]  /*4400*/  LDS R60, [R27] ;  /* 0x000000001b3c7984 */ /* 0x000fe80000000800 */
[----:B-1----:R-:W0:Y:S04]  /*4410*/  LDS.128 R16, [R26] ;  /* 0x000000001a107984 */ /* 0x002e280000000c00 */
[----:B------:R-:W1:Y:S04]  /*4420*/  LDS R62, [R27+0x1c] ;  /* 0x00001c001b3e7984 */ /* 0x000e680000000800 */
[----:B------:R-:W2:Y:S04]  /*4430*/  LDS R67, [R27+0x38] ;  /* 0x000038001b437984 */ /* 0x000ea80000000800 */
[----:B------:R-:W3:Y:S04]  /*4440*/  LDS R66, [R27+0xfc] ;  /* 0x0000fc001b427984 */ /* 0x000ee80000000800 */
[----:B------:R-:W-:Y:S04]  /*4450*/  LDS R61, [R27+0x118] ;  /* 0x000118001b3d7984 */ /* 0x000fe80000000800 */
[----:B------:R-:W4:Y:S04]  /*4460*/  LDS.128 R20, [R26+0x10] ;  /* 0x000010001a147984 */ /* 0x000f280000000c00 */
[----:B------:R-:W5:Y:S04]  /*4470*/  LDS R58, [R27+0x134] ;  /* 0x000134001b3a7984 */ /* 0x000f680000000800 */
[----:B------:R-:W5:Y:S04]  /*4480*/  LDS R59, [R27+0x1f8] ;  /* 0x0001f8001b3b7984 */ /* 0x000f680000000800 */
[----:B------:R-:W5:Y:S04]  /*4490*/  LDS R56, [R27+0x214] ;  /* 0x000214001b387984 */ /* 0x000f680000000800 */
[----:B------:R-:W-:Y:S01]  /*44a0*/  LDS R63, [R27+0x3f0] ;  /* 0x0003f0001b3f7984 */ /* 0x000fe20000000800 */
[----:B0-----:R-:W-:-:S03]  /*44b0*/  FFMA R57, R60, R16, R57 ;  /* 0x000000103c397223 */ /* 0x001fc60000000039 */
[----:B------:R-:W-:Y:S01]  /*44c0*/  LDS R60, [R27+0x2f4] ;  /* 0x0002f4001b3c7984 */ /* 0x000fe20000000800 */
[----:B-1----:R-:W-:-:S03]  /*44d0*/  FFMA R62, R62, R17, R57 ;  /* 0x000000113e3e7223 */ /* 0x002fc60000000039 */
[----:B------:R-:W-:Y:S01]  /*44e0*/  LDS R57, [R27+0x230] ;  /* 0x000230001b397984 */ /* 0x000fe20000000800 */
[----:B--2---:R-:W-:-:S03]  /*44f0*/  FFMA R67, R67, R18, R62 ;  /* 0x0000001243437223 */ /* 0x004fc6000000003e */
[----:B------:R-:W-:Y:S01]  /*4500*/  LDS R62, [R27+0x32c] ;  /* 0x00032c001b3e7984 */ /* 0x000fe20000000800 */
[----:B---3--:R-:W-:-:S03]  /*4510*/  FFMA R66, R66, R19, R67 ;  /* 0x0000001342427223 */ /* 0x008fc60000000043 */
[----:B------:R-:W0:Y:S01]  /*4520*/  LDS.128 R16, [R26+0x20] ;  /* 0x000020001a107984 */ /* 0x000e220000000c00 */
[----:B----4-:R-:W-:-:S04]  /*4530*/  FFMA R61, R61, R20, R66 ;  /* 0x000000143d3d7223 */ /* 0x010fc80000000042 */
[----:B-----5:R-:W-:Y:S02]  /*4540*/  FFMA R58, R58, R21, R61 ;  /* 0x000000153a3a7223 */ /* 0x020fe4000000003d */
[----:B------:R-:W1:Y:S02]  /*4550*/  LDS R61, [R27+0x310] ;  /* 0x000310001b3d7984 */ /* 0x000e640000000800 */
[----:B------:R-:W-:Y:S02]  /*4560*/  FFMA R59, R59, R22, R58 ;  /* 0x000000163b3b7223 */ /* 0x000fe4000000003a */
[----:B------:R-:W-:Y:S02]  /*4570*/  LDS R58, [R27+0x40c] ;  /* 0x00040c001b3a7984 */ /* 0x000fe40000000800 */
[----:B------:R-:W-:Y:S02]  /*4580*/  FFMA R64, R56, R23, R59 ;  /* 0x0000001738407223 */ /* 0x000fe4000000003b */
[----:B------:R-:W2:Y:S04]  /*4590*/  LDS.128 R20, [R26+0x30] ;  /* 0x000030001a147984 */ /* 0x000ea80000000c00 */
[----:B------:R-:W3:Y:S04]  /*45a0*/  LDS R59, [R27+0x428] ;  /* 0x000428001b3b7984 */ /* 0x000ee80000000800 */
[----:B------:R-:W4:Y:S01]  /*45b0*/  LDS R56, [R27+0x4ec] ;  /* 0x0004ec001b387984 */ /* 0x000f220000000800 */
[----:B0-----:R-:W-:-:S04]  /*45c0*/  FFMA R57, R57, R16, R64 ;  /* 0x0000001039397223 */ /* 0x001fc80000000040 */
[----:B------:R-:W-:Y:S02]  /*45d0*/  FFMA R60, R60, R17, R57 ;  /* 0x000000113c3c7223 */ /* 0x000fe40000000039 */
[----:B------:R-:W-:Y:S02]  /*45e0*/  LDS R57, [R27+0x508] ;  /* 0x000508001b397984 */ /* 0x000fe40000000800 */
[----:B-1----:R-:W-:Y:S02]  /*45f0*/  FFMA R61, R61, R18, R60 ;  /* 0x000000123d3d7223 */ /* 0x002fe4000000003c */
[----:B------:R-:W-:Y:S02]  /*4600*/  LDS R60, [R27+0x524] ;  /* 0x000524001b3c7984 */ /* 0x000fe40000000800 */
[----:B------:R-:W-:Y:S02]  /*4610*/  FFMA R62, R62, R19, R61 ;  /* 0x000000133e3e7223 */ /* 0x000fe4000000003d */
[----:B------:R-:W0:Y:S02]  /*4620*/  LDS.128 R16, [R26+0x40] ;  /* 0x000040001a107984 */ /* 0x000e240000000c00 */
[----:B--2---:R-:W-:-:S02]  /*4630*/  FFMA R63, R63, R20, R62 ;  /* 0x000000143f3f7223 */ /* 0x004fc4000000003e */
[----:B------:R-:W1:Y:S02]  /*4640*/  LDS R61, [R27+0x5e8] ;  /* 0x0005e8001b3d7984 */ /* 0x000e640000000800 */
[----:B------:R-:W-:Y:S02]  /*4650*/  FFMA R58, R58, R21, R63 ;  /* 0x000000153a3a7223 */ /* 0x000fe4000000003f */
[----:B------:R-:W2:Y:S02]  /*4660*/  LDS R62, [R27+0x604] ;  /* 0x000604001b3e7984 */ /* 0x000ea40000000800 */
[----:B---3--:R-:W-:Y:S02]  /*4670*/  FFMA R59, R59, R22, R58 ;  /* 0x000000163b3b7223 */ /* 0x008fe4000000003a */
[----:B------:R-:W-:Y:S02]  /*4680*/  LDS R63, [R27+0x620] ;  /* 0x000620001b3f7984 */ /* 0x000fe40000000800 */
[----:B----4-:R-:W-:-:S02]  /*4690*/  FFMA R64, R56, R23, R59 ;  /* 0x0000001738407223 */ /* 0x010fc4000000003b */
[----:B------:R-:W3:Y:S04]  /*46a0*/  LDS.128 R20, [R26+0x50] ;  /* 0x000050001a147984 */ /* 0x000ee80000000c00 */
[----:B------:R-:W4:Y:S04]  /*46b0*/  LDS R58, [R27+0x6e4] ;  /* 0x0006e4001b3a7984 */ /* 0x000f280000000800 */
[----:B------:R-:W5:Y:S04]  /*46c0*/  LDS R59, [R27+0x700] ;  /* 0x000700001b3b7984 */ /* 0x000f680000000800 */
[----:B------:R-:W5:Y:S01]  /*46d0*/  LDS R56, [R27+0x71c] ;  /* 0x00071c001b387984 */ /* 0x000f620000000800 */
[----:B0-----:R-:W-:-:S04]  /*46e0*/  FFMA R57, R57, R16, R64 ;  /* 0x0000001039397223 */ /* 0x001fc80000000040 */
[----:B------:R-:W-:Y:S02]  /*46f0*/  FFMA R60, R60, R17, R57 ;  /* 0x000000113c3c7223 */ /* 0x000fe40000000039 */
[----:B------:R-:W-:Y:S02]  /*4700*/  LDS R57, [R27+0x7e0] ;  /* 0x0007e0001b397984 */ /* 0x000fe40000000800 */
[----:B-1----:R-:W-:Y:S02]  /*4710*/  FFMA R61, R61, R18, R60 ;  /* 0x000000123d3d7223 */ /* 0x002fe4000000003c */
[----:B------:R-:W-:Y:S02]  /*4720*/  LDS R60, [R27+0x7fc] ;  /* 0x0007fc001b3c7984 */ /* 0x000fe40000000800 */
[----:B--2---:R-:W-:Y:S02]  /*4730*/  FFMA R62, R62, R19, R61 ;  /* 0x000000133e3e7223 */ /* 0x004fe4000000003d */
[----:B------:R-:W0:Y:S02]  /*4740*/  LDS.128 R16, [R26+0x60] ;  /* 0x000060001a107984 */ /* 0x000e240000000c00 */
[----:B---3--:R-:W-:-:S02]  /*4750*/  FFMA R63, R63, R20, R62 ;  /* 0x000000143f3f7223 */ /* 0x008fc4000000003e */
[----:B------:R-:W1:Y:S02]  /*4760*/  LDS R61, [R27+0x818] ;  /* 0x000818001b3d7984 */ /* 0x000e640000000800 */
[----:B----4-:R-:W-:Y:S02]  /*4770*/  FFMA R58, R58, R21, R63 ;  /* 0x000000153a3a7223 */ /* 0x010fe4000000003f */
[----:B------:R-:W2:Y:S02]  /*4780*/  LDS R62, [R27+0x8dc] ;  /* 0x0008dc001b3e7984 */ /* 0x000ea40000000800 */
[----:B-----5:R-:W-:Y:S02]  /*4790*/  FFMA R59, R59, R22, R58 ;  /* 0x000000163b3b7223 */ /* 0x020fe4000000003a */
[----:B------:R-:W-:Y:S02]  /*47a0*/  LDS R63, [R27+0x8f8] ;  /* 0x0008f8001b3f7984 */ /* 0x000fe40000000800 */
[----:B------:R-:W-:-:S02]  /*47b0*/  FFMA R64, R56, R23, R59 ;  /* 0x0000001738407223 */ /* 0x000fc4000000003b */
        /* <DEDUP_REMOVED lines=76> */
[----:B0-----:R-:W-:-:S03]  /*4c80*/  FFMA R57, R57, R16, R64 ;  /* 0x0000001039397223 */ /* 0x001fc60000000040 */
[----:B------:R-:W-:Y:S01]  /*4c90*/  LDS R64, [R27+0x16a4] ;  /* 0x0016a4001b407984 */ /* 0x000fe20000000800 */
[----:B------:R-:W-:-:S03]  /*4ca0*/  FFMA R60, R60, R17, R57 ;  /* 0x000000113c3c7223 */ /* 0x000fc60000000039 */
[----:B------:R-:W-:Y:S01]  /*4cb0*/  LDS R57, [R27+0x14c8] ;  /* 0x0014c8001b397984 */ /* 0x000fe20000000800 */
[----:B-1----:R-:W-:-:S03]  /*4cc0*/  FFMA R61, R61, R18, R60 ;  /* 0x000000123d3d7223 */ /* 0x002fc6000000003c */
[----:B------:R-:W-:Y:S01]  /*4cd0*/  LDS R60, [R27+0x14e4] ;  /* 0x0014e4001b3c7984 */ /* 0x000fe20000000800 */
[----:B--2---:R-:W-:-:S03]  /*4ce0*/  FFMA R62, R62, R19, R61 ;  /* 0x000000133e3e7223 */ /* 0x004fc6000000003d */
[----:B------:R-:W0:Y:S01]  /*4cf0*/  LDS.128 R16, [R26+0x100] ;  /* 0x000100001a107984 */ /* 0x000e220000000c00 */
[----:B---3--:R-:W-:-:S03]  /*4d00*/  FFMA R63, R63, R20, R62 ;  /* 0x000000143f3f7223 */ /* 0x008fc6000000003e */
[----:B------:R-:W1:Y:S01]  /*4d10*/  LDS R61, [R27+0x15a8] ;  /* 0x0015a8001b3d7984 */ /* 0x000e620000000800 */
[----:B----4-:R-:W-:-:S03]  /*4d20*/  FFMA R58, R58, R21, R63 ;  /* 0x000000153a3a7223 */ /* 0x010fc6000000003f */
[----:B------:R-:W-:Y:S01]  /*4d30*/  LDS R63, [R27+0x15e0] ;  /* 0x0015e0001b3f7984 */ /* 0x000fe20000000800 */
[----:B-----5:R-:W-:-:S03]  /*4d40*/  FFMA R59, R59, R22, R58 ;  /* 0x000000163b3b7223 */ /* 0x020fc6000000003a */
[----:B------:R-:W2:Y:S01]  /*4d50*/  LDS R58, [R27+0x15c4] ;  /* 0x0015c4001b3a7984 */ /* 0x000ea20000000800 */
[----:B------:R-:W-:-:S03]  /*4d60*/  FFMA R62, R56, R23, R59 ;  /* 0x00000017383e7223 */ /* 0x000fc6000000003b */
[----:B------:R-:W3:Y:S04]  /*4d70*/  LDS.128 R20, [R26+0x110] ;  /* 0x000110001a147984 */ /* 0x000ee80000000c00 */
[----:B------:R-:W4:Y:S04]  /*4d80*/  LDS R59, [R27+0x16c0] ;  /* 0x0016c0001b3b7984 */ /* 0x000f280000000800 */
[----:B------:R-:W5:Y:S01]  /*4d90*/  LDS R56, [R27+0x16dc] ;  /* 0x0016dc001b387984 */ /* 0x000f620000000800 */
[----:B0-----:R-:W-:-:S04]  /*4da0*/  FFMA R57, R57, R16, R62 ;  /* 0x0000001039397223 */ /* 0x001fc8000000003e */
[----:B------:R-:W-:-:S04]  /*4db0*/  FFMA R60, R60, R17, R57 ;  /* 0x000000113c3c7223 */ /* 0x000fc80000000039 */
[----:B-1----:R-:W-:-:S04]  /*4dc0*/  FFMA R61, R61, R18, R60 ;  /* 0x000000123d3d7223 */ /* 0x002fc8000000003c */
[----:B--2---:R-:W-:-:S04]  /*4dd0*/  FFMA R58, R58, R19, R61 ;  /* 0x000000133a3a7223 */ /* 0x004fc8000000003d */
[----:B---3--:R-:W-:-:S04]  /*4de0*/  FFMA R63, R63, R20, R58 ;  /* 0x000000143f3f7223 */ /* 0x008fc8000000003a */
[----:B------:R-:W-:-:S04]  /*4df0*/  FFMA R64, R64, R21, R63 ;  /* 0x0000001540407223 */ /* 0x000fc8000000003f */
[----:B----4-:R-:W-:-:S04]  /*4e00*/  FFMA R59, R59, R22, R64 ;  /* 0x000000163b3b7223 */ /* 0x010fc80000000040 */
[----:B-----5:R-:W-:Y:S01]  /*4e10*/  FFMA R23, R56, R23, R59 ;  /* 0x0000001738177223 */ /* 0x020fe2000000003b */
[----:B------:R-:W-:Y:S06]  /*4e20*/  @P6 BRA `(.L_x_24) ;  /* 0xffffffcc00186947 */ /* 0x000fec000383ffff */
[----:B------:R-:W0:Y:S01]  /*4e30*/  S2R R3, SR_TID.Y ;  /* 0x0000000000037919 */ /* 0x000e220000002200 */
[----:B------:R-:W1:Y:S01]  /*4e40*/  LDC.64 R4, c[0x0][0x390] ;  /* 0x0000e400ff047b82 */ /* 0x000e620000000a00 */
[----:B------:R-:W-:-:S04]  /*4e50*/  IMAD R0, R2, 0x31, R0 ;  /* 0x0000003102007824 */ /* 0x000fc800078e0200 */
[----:B------:R-:W-:-:S04]  /*4e60*/  IMAD R0, R13, 0xc4, R0 ;  /* 0x000000c40d007824 */ /* 0x000fc800078e0200 */
[----:B0-----:R-:W-:-:S04]  /*4e70*/  IMAD R3, R3, 0x7, R0 ;  /* 0x0000000703037824 */ /* 0x001fc800078e0200 */
[----:B-1----:R-:W-:-:S05]  /*4e80*/  IMAD.WIDE.U32 R2, R3, 0x4, R4 ;  /* 0x0000000403027825 */ /* 0x002fca00078e0004 */
[----:B------:R-:W-:Y:S01]  /*4e90*/  STG.E desc[UR4][R2.64], R23 ;  /* 0x0000001702007986 */ /* 0x000fe2000c101904 */
[----:B------:R-:W-:Y:S05]  /*4ea0*/  EXIT ;  /* 0x000000000000794d */ /* 0x000fea0003800000 */
.L_x_25:
[----:B------:R-:W-:-:S00]  /*4eb0*/  BRA `(.L_x_25) ;  /* 0xfffffffc00fc7947 */ /* 0x000fc0000383ffff */
[----:B------:R-:W-:-:S00]  /*4ec0*/  NOP ;  /* 0x0000000000007918 */ /* 0x000fc00000000000 */
        /* <DEDUP_REMOVED lines=11> */
.L_x_26:


//--------------------- .nv.shared.default_function_kernel0 --------------------------
	.section	.nv.shared.default_function_kernel0,"aw",@nobits
	.sectionflags	@""
	.align	4
.nv.shared.default_function_kernel0:
	.zero		8224


//--------------------- .nv.shared.reserved.0     --------------------------
	.section	.nv.shared.reserved.0,"aw",@nobits
	.weak		__nv_reservedSMEM_offset_0_alias
	.size		__nv_reservedSMEM_offset_0_alias, 0, 64
	.other		__nv_reservedSMEM_offset_0_alias,@"STO_CUDA_RESERVED_SHARED STV_DEFAULT"
__nv_reservedSMEM_offset_0_alias:
	.zero		0
	.zero		64


//--------------------- .nv.constant0.default_function_kernel0 --------------------------
	.section	.nv.constant0.default_function_kernel0,"a",@progbits
	.sectionflags	@""
	.align	4
.nv.constant0.default_function_kernel0:
	.zero		920


//--------------------- SYMBOLS --------------------------

	.type		.nv.reservedSmem.offset0,@object
	.size		.nv.reservedSmem.offset0,0x4
	.type		.nv.reservedSmem.cap,@object
	.size		.nv.reservedSmem.cap,0x4
